	.target	sm_90a

	.elftype	@"ET_EXEC"


//--------------------- .note.nv.tkinfo           --------------------------
	.section	.note.nv.tkinfo,"",@"SHT_NOTE"
	.sectionflags	@"SHF_NOTE_NV_TKINFO"
	.tkinfo
        /*0018*/ 	.word	0x00000002
        /*0030*/ 	.string	""
        /*0030*/ 	.string	"ptxas"
        /*0030*/ 	.string	"Cuda compilation tools, release 13.0, V13.0.88"
        /*0030*/ 	.string	"Build cuda_13.0.r13.0/compiler.36424714_0"
        /*0030*/ 	.string	"-arch sm_90a -m 64 "



//--------------------- .note.nv.cuinfo           --------------------------
	.section	.note.nv.cuinfo,"",@"SHT_NOTE"
	.sectionflags	@"SHF_NOTE_NV_CUINFO"
        /*0018*/ 	.short	0x0002
        /*001a*/ 	.short	0x005a
        /*001c*/ 	.short	0x0082
	.zero		2


//--------------------- .nv.info                  --------------------------
	.section	.nv.info,"",@"SHT_CUDA_INFO"
	.align	4


	//----- nvinfo : EIATTR_REGCOUNT
	.align		4
        /*0000*/ 	.byte	0x04, 0x2f
        /*0002*/ 	.short	(.L_12 - .L_11)
	.align		4
.L_11:
        /*0004*/ 	.word	index@(_ZN7cutlass13device_kernelINS_4gemm6kernel13GemmUniversalIN4cute5tupleIJiiiiEEENS1_10collective13CollectiveMmaINS1_37MainloopSm90TmaGmmaWarpSpecializedFP8ILi32ENS5_IJNS4_1CILi1EEESB_SB_EEENS1_32KernelTmaWarpSpecializedPingpongEEENS5_IJNSA_ILi64EEENSA_ILi160EEENSA_ILi32EEEEEENS_12float_e4m3_tENS5_IJlSB_lEEESJ_SK_NS4_8TiledMMAINS4_8MMA_AtomIJNS4_4SM904GMMA30MMA_64x32x32_F32E4M3E4M3_SS_TNILNSO_7ScaleInE1ELSQ_1EEEEEENS4_6LayoutISC_NS5_IJNSA_ILi0EEESU_SU_EEEEENS5_IJNS4_10UnderscoreESX_SX_EEEEENS4_13SM90_TMA_LOADENS4_14ComposedLayoutINS4_7SwizzleILi1ELi4ELi3EEENS4_18smem_ptr_flag_bitsILi8EEENST_INS5_IJNSA_ILi8EEESH_EEENS5_IJSH_SB_EEEEEEEvNS4_8identityES10_S1A_vS1B_EENS_8epilogue10collective6detail29Sm90TmaWarpSpecializedAdapterINS1E_15DefaultEpilogueISJ_SK_SK_NS1D_6thread17LinearCombinationISJ_Li1EffLNS1I_9ScaleType4KindE0ELNS_15FloatRoundStyleE2ESJ_EENS1_15EpilogueDefaultEEEEEvvEEEEvNT_6ParamsE)
        /*0008*/ 	.word	0x000000a8


	//----- nvinfo : EIATTR_FRAME_SIZE
	.align		4
.L_12:
        /*000c*/ 	.byte	0x04, 0x11
        /*000e*/ 	.short	(.L_14 - .L_13)
	.align		4
.L_13:
        /*0010*/ 	.word	index@(_ZN7cutlass13device_kernelINS_4gemm6kernel13GemmUniversalIN4cute5tupleIJiiiiEEENS1_10collective13CollectiveMmaINS1_37MainloopSm90TmaGmmaWarpSpecializedFP8ILi32ENS5_IJNS4_1CILi1EEESB_SB_EEENS1_32KernelTmaWarpSpecializedPingpongEEENS5_IJNSA_ILi64EEENSA_ILi160EEENSA_ILi32EEEEEENS_12float_e4m3_tENS5_IJlSB_lEEESJ_SK_NS4_8TiledMMAINS4_8MMA_AtomIJNS4_4SM904GMMA30MMA_64x32x32_F32E4M3E4M3_SS_TNILNSO_7ScaleInE1ELSQ_1EEEEEENS4_6LayoutISC_NS5_IJNSA_ILi0EEESU_SU_EEEEENS5_IJNS4_10UnderscoreESX_SX_EEEEENS4_13SM90_TMA_LOADENS4_14ComposedLayoutINS4_7SwizzleILi1ELi4ELi3EEENS4_18smem_ptr_flag_bitsILi8EEENST_INS5_IJNSA_ILi8EEESH_EEENS5_IJSH_SB_EEEEEEEvNS4_8identityES10_S1A_vS1B_EENS_8epilogue10collective6detail29Sm90TmaWarpSpecializedAdapterINS1E_15DefaultEpilogueISJ_SK_SK_NS1D_6thread17LinearCombinationISJ_Li1EffLNS1I_9ScaleType4KindE0ELNS_15FloatRoundStyleE2ESJ_EENS1_15EpilogueDefaultEEEEEvvEEEEvNT_6ParamsE)
        /*0014*/ 	.word	0x00000000


	//----- nvinfo : EIATTR_MIN_STACK_SIZE
	.align		4
.L_14:
        /*0018*/ 	.byte	0x04, 0x12
        /*001a*/ 	.short	(.L_16 - .L_15)
	.align		4
.L_15:
        /*001c*/ 	.word	index@(_ZN7cutlass13device_kernelINS_4gemm6kernel13GemmUniversalIN4cute5tupleIJiiiiEEENS1_10collective13CollectiveMmaINS1_37MainloopSm90TmaGmmaWarpSpecializedFP8ILi32ENS5_IJNS4_1CILi1EEESB_SB_EEENS1_32KernelTmaWarpSpecializedPingpongEEENS5_IJNSA_ILi64EEENSA_ILi160EEENSA_ILi32EEEEEENS_12float_e4m3_tENS5_IJlSB_lEEESJ_SK_NS4_8TiledMMAINS4_8MMA_AtomIJNS4_4SM904GMMA30MMA_64x32x32_F32E4M3E4M3_SS_TNILNSO_7ScaleInE1ELSQ_1EEEEEENS4_6LayoutISC_NS5_IJNSA_ILi0EEESU_SU_EEEEENS5_IJNS4_10UnderscoreESX_SX_EEEEENS4_13SM90_TMA_LOADENS4_14ComposedLayoutINS4_7SwizzleILi1ELi4ELi3EEENS4_18smem_ptr_flag_bitsILi8EEENST_INS5_IJNSA_ILi8EEESH_EEENS5_IJSH_SB_EEEEEEEvNS4_8identityES10_S1A_vS1B_EENS_8epilogue10collective6detail29Sm90TmaWarpSpecializedAdapterINS1E_15DefaultEpilogueISJ_SK_SK_NS1D_6thread17LinearCombinationISJ_Li1EffLNS1I_9ScaleType4KindE0ELNS_15FloatRoundStyleE2ESJ_EENS1_15EpilogueDefaultEEEEEvvEEEEvNT_6ParamsE)
        /*0020*/ 	.word	0x00000000
.L_16:


//--------------------- .nv.compat                --------------------------
	.section	.nv.compat,"",@"SHT_CUDA_COMPAT_INFO"
	.align	4
        /*0000*/ 	.byte	0x02, 0x09, 0x01, 0x00, 0x02, 0x02, 0x04, 0x00, 0x02, 0x05, 0x05, 0x00, 0x03, 0x07, 0x01, 0x01
        /*0010*/ 	.byte	0x02, 0x03, 0x01, 0x00, 0x02, 0x06, 0x01, 0x00, 0x04, 0x0b, 0x08, 0x00, 0x00, 0x00, 0x00, 0x00
        /*0020*/ 	.byte	0x00, 0x00, 0x00, 0x00


//--------------------- .nv.info._ZN7cutlass13device_kernelINS_4gemm6kernel13GemmUniversalIN4cute5tupleIJiiiiEEENS1_10collective13CollectiveMmaINS1_37MainloopSm90TmaGmmaWarpSpecializedFP8ILi32ENS5_IJNS4_1CILi1EEESB_SB_EEENS1_32KernelTmaWarpSpecializedPingpongEEENS5_IJNSA_ILi64EEENSA_ILi160EEENSA_ILi32EEEEEENS_12float_e4m3_tENS5_IJlSB_lEEESJ_SK_NS4_8TiledMMAINS4_8MMA_AtomIJNS4_4SM904GMMA30MMA_64x32x32_F32E4M3E4M3_SS_TNILNSO_7ScaleInE1ELSQ_1EEEEEENS4_6LayoutISC_NS5_IJNSA_ILi0EEESU_SU_EEEEENS5_IJNS4_10UnderscoreESX_SX_EEEEENS4_13SM90_TMA_LOADENS4_14ComposedLayoutINS4_7SwizzleILi1ELi4ELi3EEENS4_18smem_ptr_flag_bitsILi8EEENST_INS5_IJNSA_ILi8EEESH_EEENS5_IJSH_SB_EEEEEEEvNS4_8identityES10_S1A_vS1B_EENS_8epilogue10collective6detail29Sm90TmaWarpSpecializedAdapterINS1E_15DefaultEpilogueISJ_SK_SK_NS1D_6thread17LinearCombinationISJ_Li1EffLNS1I_9ScaleType4KindE0ELNS_15FloatRoundStyleE2ESJ_EENS1_15EpilogueDefaultEEEEEvvEEEEvNT_6ParamsE --------------------------
	.section	.nv.info._ZN7cutlass13device_kernelINS_4gemm6kernel13GemmUniversalIN4cute5tupleIJiiiiEEENS1_10collective13CollectiveMmaINS1_37MainloopSm90TmaGmmaWarpSpecializedFP8ILi32ENS5_IJNS4_1CILi1EEESB_SB_EEENS1_32KernelTmaWarpSpecializedPingpongEEENS5_IJNSA_ILi64EEENSA_ILi160EEENSA_ILi32EEEEEENS_12float_e4m3_tENS5_IJlSB_lEEESJ_SK_NS4_8TiledMMAINS4_8MMA_AtomIJNS4_4SM904GMMA30MMA_64x32x32_F32E4M3E4M3_SS_TNILNSO_7ScaleInE1ELSQ_1EEEEEENS4_6LayoutISC_NS5_IJNSA_ILi0EEESU_SU_EEEEENS5_IJNS4_10UnderscoreESX_SX_EEEEENS4_13SM90_TMA_LOADENS4_14ComposedLayoutINS4_7SwizzleILi1ELi4ELi3EEENS4_18smem_ptr_flag_bitsILi8EEENST_INS5_IJNSA_ILi8EEESH_EEENS5_IJSH_SB_EEEEEEEvNS4_8identityES10_S1A_vS1B_EENS_8epilogue10collective6detail29Sm90TmaWarpSpecializedAdapterINS1E_15DefaultEpilogueISJ_SK_SK_NS1D_6thread17LinearCombinationISJ_Li1EffLNS1I_9ScaleType4KindE0ELNS_15FloatRoundStyleE2ESJ_EENS1_15EpilogueDefaultEEEEEvvEEEEvNT_6ParamsE,"",@"SHT_CUDA_INFO"
	.sectionflags	@""
	.align	4


	//----- nvinfo : EIATTR_CUDA_API_VERSION
	.align		4
        /*0000*/ 	.byte	0x04, 0x37
        /*0002*/ 	.short	(.L_18 - .L_17)
.L_17:
        /*0004*/ 	.word	0x00000082


	//----- nvinfo : EIATTR_KPARAM_INFO
	.align		4
.L_18:
        /*0008*/ 	.byte	0x04, 0x17
        /*000a*/ 	.short	(.L_20 - .L_19)
.L_19:
        /*000c*/ 	.word	0x00000000
        /*0010*/ 	.short	0x0000
        /*0012*/ 	.short	0x0070
        /*0014*/ 	.byte	0x00, 0xf0, 0x01, 0x10


	//----- nvinfo : EIATTR_SPARSE_MMA_MASK
	.align		4
.L_20:
        /*0018*/ 	.byte	0x03, 0x50
        /*001a*/ 	.short	0x0000


	//----- nvinfo : EIATTR_MAXREG_COUNT
	.align		4
        /*001c*/ 	.byte	0x03, 0x1b
        /*001e*/ 	.short	0x00a8


	//----- nvinfo : EIATTR_NUM_BARRIERS
	.align		4
        /*0020*/ 	.byte	0x02, 0x4c
        /*0022*/ 	.byte	0x01
	.zero		1


	//----- nvinfo : EIATTR_MERCURY_ISA_VERSION
	.align		4
        /*0024*/ 	.byte	0x03, 0x5f
        /*0026*/ 	.short	0x0101


	//----- nvinfo : EIATTR_INT_WARP_WIDE_INSTR_OFFSETS
	.align		4
        /*0028*/ 	.byte	0x04, 0x31
        /*002a*/ 	.short	(.L_22 - .L_21)


	//   ....[0]....
.L_21:
        /*002c*/ 	.word	0x00000840


	//   ....[1]....
        /*0030*/ 	.word	0x00000850


	//   ....[2]....
        /*0034*/ 	.word	0x000008c0


	//   ....[3]....
        /*0038*/ 	.word	0x000008d0


	//   ....[4]....
        /*003c*/ 	.word	0x000008e0


	//   ....[5]....
        /*0040*/ 	.word	0x00000900


	//   ....[6]....
        /*0044*/ 	.word	0x00000960


	//   ....[7]....
        /*0048*/ 	.word	0x00000980


	//----- nvinfo : EIATTR_COOP_GROUP_MASK_REGIDS
	.align		4
.L_22:
        /*004c*/ 	.byte	0x04, 0x29
        /*004e*/ 	.short	(.L_24 - .L_23)


	//   ....[0]....
.L_23:
        /*0050*/ 	.word	0xffffffff


	//   ....[1]....
        /*0054*/ 	.word	0xffffffff


	//   ....[2]....
        /*0058*/ 	.word	0xffffffff


	//   ....[3]....
        /*005c*/ 	.word	0xffffffff


	//   ....[4]....
        /*0060*/ 	.word	0xffffffff


	//   ....[5]....
        /*0064*/ 	.word	0xffffffff


	//----- nvinfo : EIATTR_COOP_GROUP_INSTR_OFFSETS
	.align		4
.L_24:
        /*0068*/ 	.byte	0x04, 0x28
        /*006a*/ 	.short	(.L_26 - .L_25)


	//   ....[0]....
.L_25:
        /*006c*/ 	.word	0x00000050


	//   ....[1]....
        /*0070*/ 	.word	0x00000080


	//   ....[2]....
        /*0074*/ 	.word	0x00000180


	//   ....[3]....
        /*0078*/ 	.word	0x00000740


	//   ....[4]....
        /*007c*/ 	.word	0x00000780


	//   ....[5]....
        /*0080*/ 	.word	0x000007c0


	//----- nvinfo : EIATTR_REG_RECONFIG
	.align		4
.L_26:
        /*0084*/ 	.byte	0x01, 0x54
	.zero		2


	//----- nvinfo : EIATTR_MBARRIER_INSTR_OFFSETS
	.align		4
        /*0088*/ 	.byte	0x04, 0x39
        /*008a*/ 	.short	(.L_28 - .L_27)


	//   ....[0]....
.L_27:
        /*008c*/ 	.word	0x00000320
        /*0090*/ 	.word	0x000000ff
        /*0094*/ 	.word	0x00000000
        /*0098*/ 	.short	0x0100
        /*009a*/ 	.byte	0x09
	.zero		1


	//   ....[1]....
        /*009c*/ 	.word	0x00000330
        /*00a0*/ 	.word	0x000000ff
        /*00a4*/ 	.word	0x00000100
        /*00a8*/ 	.short	0x0100
        /*00aa*/ 	.byte	0x09
	.zero		1


	//   ....[2]....
        /*00ac*/ 	.word	0x00000340
        /*00b0*/ 	.word	0x000000ff
        /*00b4*/ 	.word	0x00000008
        /*00b8*/ 	.short	0x0100
        /*00ba*/ 	.byte	0x09
	.zero		1


	//   ....[3]....
        /*00bc*/ 	.word	0x00000350
        /*00c0*/ 	.word	0x000000ff
        /*00c4*/ 	.word	0x00000108
        /*00c8*/ 	.short	0x0100
        /*00ca*/ 	.byte	0x09
	.zero		1


	//   ....[4]....
        /*00cc*/ 	.word	0x00000360
        /*00d0*/ 	.word	0x000000ff
        /*00d4*/ 	.word	0x00000010
        /*00d8*/ 	.short	0x0100
        /*00da*/ 	.byte	0x09
	.zero		1


	//   ....[5]....
        /*00dc*/ 	.word	0x00000370
        /*00e0*/ 	.word	0x000000ff
        /*00e4*/ 	.word	0x00000110
        /*00e8*/ 	.short	0x0100
        /*00ea*/ 	.byte	0x09
	.zero		1


	//   ....[6]....
        /*00ec*/ 	.word	0x00000380
        /*00f0*/ 	.word	0x000000ff
        /*00f4*/ 	.word	0x00000018
        /*00f8*/ 	.short	0x0100
        /*00fa*/ 	.byte	0x09
	.zero		1


	//   ....[7]....
        /*00fc*/ 	.word	0x00000390
        /*0100*/ 	.word	0x000000ff
        /*0104*/ 	.word	0x00000118
        /*0108*/ 	.short	0x0100
        /*010a*/ 	.byte	0x09
	.zero		1


	//   ....[8]....
        /*010c*/ 	.word	0x000003a0
        /*0110*/ 	.word	0x000000ff
        /*0114*/ 	.word	0x00000020
        /*0118*/ 	.short	0x0100
        /*011a*/ 	.byte	0x09
	.zero		1


	//   ....[9]....
        /*011c*/ 	.word	0x000003b0
        /*0120*/ 	.word	0x000000ff
        /*0124*/ 	.word	0x00000120
        /*0128*/ 	.short	0x0100
        /*012a*/ 	.byte	0x09
	.zero		1


	//   ....[10]....
        /*012c*/ 	.word	0x000003c0
        /*0130*/ 	.word	0x000000ff
        /*0134*/ 	.word	0x00000028
        /*0138*/ 	.short	0x0100
        /*013a*/ 	.byte	0x09
	.zero		1


	//   ....[11]....
        /*013c*/ 	.word	0x000003d0
        /*0140*/ 	.word	0x000000ff
        /*0144*/ 	.word	0x00000128
        /*0148*/ 	.short	0x0100
        /*014a*/ 	.byte	0x09
	.zero		1


	//   ....[12]....
        /*014c*/ 	.word	0x000003e0
        /*0150*/ 	.word	0x000000ff
        /*0154*/ 	.word	0x00000030
        /*0158*/ 	.short	0x0100
        /*015a*/ 	.byte	0x09
	.zero		1


	//   ....[13]....
        /*015c*/ 	.word	0x000003f0
        /*0160*/ 	.word	0x000000ff
        /*0164*/ 	.word	0x00000130
        /*0168*/ 	.short	0x0100
        /*016a*/ 	.byte	0x09
	.zero		1


	//   ....[14]....
        /*016c*/ 	.word	0x00000400
        /*0170*/ 	.word	0x000000ff
        /*0174*/ 	.word	0x00000038
        /*0178*/ 	.short	0x0100
        /*017a*/ 	.byte	0x09
	.zero		1


	//   ....[15]....
        /*017c*/ 	.word	0x00000410
        /*0180*/ 	.word	0x000000ff
        /*0184*/ 	.word	0x00000138
        /*0188*/ 	.short	0x0100
        /*018a*/ 	.byte	0x09
	.zero		1


	//   ....[16]....
        /*018c*/ 	.word	0x00000420
        /*0190*/ 	.word	0x000000ff
        /*0194*/ 	.word	0x00000040
        /*0198*/ 	.short	0x0100
        /*019a*/ 	.byte	0x09
	.zero		1


	//   ....[17]....
        /*019c*/ 	.word	0x00000430
        /*01a0*/ 	.word	0x000000ff
        /*01a4*/ 	.word	0x00000140
        /*01a8*/ 	.short	0x0100
        /*01aa*/ 	.byte	0x09
	.zero		1


	//   ....[18]....
        /*01ac*/ 	.word	0x00000440
        /*01b0*/ 	.word	0x000000ff
        /*01b4*/ 	.word	0x00000048
        /*01b8*/ 	.short	0x0100
        /*01ba*/ 	.byte	0x09
	.zero		1


	//   ....[19]....
        /*01bc*/ 	.word	0x00000450
        /*01c0*/ 	.word	0x000000ff
        /*01c4*/ 	.word	0x00000148
        /*01c8*/ 	.short	0x0100
        /*01ca*/ 	.byte	0x09
	.zero		1


	//   ....[20]....
        /*01cc*/ 	.word	0x00000460
        /*01d0*/ 	.word	0x000000ff
        /*01d4*/ 	.word	0x00000050
        /*01d8*/ 	.short	0x0100
        /*01da*/ 	.byte	0x09
	.zero		1


	//   ....[21]....
        /*01dc*/ 	.word	0x00000470
        /*01e0*/ 	.word	0x000000ff
        /*01e4*/ 	.word	0x00000150
        /*01e8*/ 	.short	0x0100
        /*01ea*/ 	.byte	0x09
	.zero		1


	//   ....[22]....
        /*01ec*/ 	.word	0x00000480
        /*01f0*/ 	.word	0x000000ff
        /*01f4*/ 	.word	0x00000058
        /*01f8*/ 	.short	0x0100
        /*01fa*/ 	.byte	0x09
	.zero		1


	//   ....[23]....
        /*01fc*/ 	.word	0x00000490
        /*0200*/ 	.word	0x000000ff
        /*0204*/ 	.word	0x00000158
        /*0208*/ 	.short	0x0100
        /*020a*/ 	.byte	0x09
	.zero		1


	//   ....[24]....
        /*020c*/ 	.word	0x000004a0
        /*0210*/ 	.word	0x000000ff
        /*0214*/ 	.word	0x00000060
        /*0218*/ 	.short	0x0100
        /*021a*/ 	.byte	0x09
	.zero		1


	//   ....[25]....
        /*021c*/ 	.word	0x000004b0
        /*0220*/ 	.word	0x000000ff
        /*0224*/ 	.word	0x00000160
        /*0228*/ 	.short	0x0100
        /*022a*/ 	.byte	0x09
	.zero		1


	//   ....[26]....
        /*022c*/ 	.word	0x000004c0
        /*0230*/ 	.word	0x000000ff
        /*0234*/ 	.word	0x00000068
        /*0238*/ 	.short	0x0100
        /*023a*/ 	.byte	0x09
	.zero		1


	//   ....[27]....
        /*023c*/ 	.word	0x000004d0
        /*0240*/ 	.word	0x000000ff
        /*0244*/ 	.word	0x00000168
        /*0248*/ 	.short	0x0100
        /*024a*/ 	.byte	0x09
	.zero		1


	//   ....[28]....
        /*024c*/ 	.word	0x000004e0
        /*0250*/ 	.word	0x000000ff
        /*0254*/ 	.word	0x00000070
        /*0258*/ 	.short	0x0100
        /*025a*/ 	.byte	0x09
	.zero		1


	//   ....[29]....
        /*025c*/ 	.word	0x000004f0
        /*0260*/ 	.word	0x000000ff
        /*0264*/ 	.word	0x00000170
        /*0268*/ 	.short	0x0100
        /*026a*/ 	.byte	0x09
	.zero		1


	//   ....[30]....
        /*026c*/ 	.word	0x00000500
        /*0270*/ 	.word	0x000000ff
        /*0274*/ 	.word	0x00000078
        /*0278*/ 	.short	0x0100
        /*027a*/ 	.byte	0x09
	.zero		1


	//   ....[31]....
        /*027c*/ 	.word	0x00000510
        /*0280*/ 	.word	0x000000ff
        /*0284*/ 	.word	0x00000178
        /*0288*/ 	.short	0x0100
        /*028a*/ 	.byte	0x09
	.zero		1


	//   ....[32]....
        /*028c*/ 	.word	0x00000520
        /*0290*/ 	.word	0x000000ff
        /*0294*/ 	.word	0x00000080
        /*0298*/ 	.short	0x0100
        /*029a*/ 	.byte	0x09
	.zero		1


	//   ....[33]....
        /*029c*/ 	.word	0x00000530
        /*02a0*/ 	.word	0x000000ff
        /*02a4*/ 	.word	0x00000180
        /*02a8*/ 	.short	0x0100
        /*02aa*/ 	.byte	0x09
	.zero		1


	//   ....[34]....
        /*02ac*/ 	.word	0x00000540
        /*02b0*/ 	.word	0x000000ff
        /*02b4*/ 	.word	0x00000088
        /*02b8*/ 	.short	0x0100
        /*02ba*/ 	.byte	0x09
	.zero		1


	//   ....[35]....
        /*02bc*/ 	.word	0x00000550
        /*02c0*/ 	.word	0x000000ff
        /*02c4*/ 	.word	0x00000188
        /*02c8*/ 	.short	0x0100
        /*02ca*/ 	.byte	0x09
	.zero		1


	//   ....[36]....
        /*02cc*/ 	.word	0x00000560
        /*02d0*/ 	.word	0x000000ff
        /*02d4*/ 	.word	0x00000090
        /*02d8*/ 	.short	0x0100
        /*02da*/ 	.byte	0x09
	.zero		1


	//   ....[37]....
        /*02dc*/ 	.word	0x00000570
        /*02e0*/ 	.word	0x000000ff
        /*02e4*/ 	.word	0x00000190
        /*02e8*/ 	.short	0x0100
        /*02ea*/ 	.byte	0x09
	.zero		1


	//   ....[38]....
        /*02ec*/ 	.word	0x00000580
        /*02f0*/ 	.word	0x000000ff
        /*02f4*/ 	.word	0x00000098
        /*02f8*/ 	.short	0x0100
        /*02fa*/ 	.byte	0x09
	.zero		1


	//   ....[39]....
        /*02fc*/ 	.word	0x00000590
        /*0300*/ 	.word	0x000000ff
        /*0304*/ 	.word	0x00000198
        /*0308*/ 	.short	0x0100
        /*030a*/ 	.byte	0x09
	.zero		1


	//   ....[40]....
        /*030c*/ 	.word	0x000005a0
        /*0310*/ 	.word	0x000000ff
        /*0314*/ 	.word	0x000000a0
        /*0318*/ 	.short	0x0100
        /*031a*/ 	.byte	0x09
	.zero		1


	//   ....[41]....
        /*031c*/ 	.word	0x000005b0
        /*0320*/ 	.word	0x000000ff
        /*0324*/ 	.word	0x000001a0
        /*0328*/ 	.short	0x0100
        /*032a*/ 	.byte	0x09
	.zero		1


	//   ....[42]....
        /*032c*/ 	.word	0x000005c0
        /*0330*/ 	.word	0x000000ff
        /*0334*/ 	.word	0x000000a8
        /*0338*/ 	.short	0x0100
        /*033a*/ 	.byte	0x09
	.zero		1


	//   ....[43]....
        /*033c*/ 	.word	0x000005d0
        /*0340*/ 	.word	0x000000ff
        /*0344*/ 	.word	0x000001a8
        /*0348*/ 	.short	0x0100
        /*034a*/ 	.byte	0x09
	.zero		1


	//   ....[44]....
        /*034c*/ 	.word	0x000005e0
        /*0350*/ 	.word	0x000000ff
        /*0354*/ 	.word	0x000000b0
        /*0358*/ 	.short	0x0100
        /*035a*/ 	.byte	0x09
	.zero		1


	//   ....[45]....
        /*035c*/ 	.word	0x000005f0
        /*0360*/ 	.word	0x000000ff
        /*0364*/ 	.word	0x000001b0
        /*0368*/ 	.short	0x0100
        /*036a*/ 	.byte	0x09
	.zero		1


	//   ....[46]....
        /*036c*/ 	.word	0x00000600
        /*0370*/ 	.word	0x000000ff
        /*0374*/ 	.word	0x000000b8
        /*0378*/ 	.short	0x0100
        /*037a*/ 	.byte	0x09
	.zero		1


	//   ....[47]....
        /*037c*/ 	.word	0x00000610
        /*0380*/ 	.word	0x000000ff
        /*0384*/ 	.word	0x000001b8
        /*0388*/ 	.short	0x0100
        /*038a*/ 	.byte	0x09
	.zero		1


	//   ....[48]....
        /*038c*/ 	.word	0x00000620
        /*0390*/ 	.word	0x000000ff
        /*0394*/ 	.word	0x000000c0
        /*0398*/ 	.short	0x0100
        /*039a*/ 	.byte	0x09
	.zero		1


	//   ....[49]....
        /*039c*/ 	.word	0x00000630
        /*03a0*/ 	.word	0x000000ff
        /*03a4*/ 	.word	0x000001c0
        /*03a8*/ 	.short	0x0100
        /*03aa*/ 	.byte	0x09
	.zero		1


	//   ....[50]....
        /*03ac*/ 	.word	0x00000640
        /*03b0*/ 	.word	0x000000ff
        /*03b4*/ 	.word	0x000000c8
        /*03b8*/ 	.short	0x0100
        /*03ba*/ 	.byte	0x09
	.zero		1


	//   ....[51]....
        /*03bc*/ 	.word	0x00000650
        /*03c0*/ 	.word	0x000000ff
        /*03c4*/ 	.word	0x000001c8
        /*03c8*/ 	.short	0x0100
        /*03ca*/ 	.byte	0x09
	.zero		1


	//   ....[52]....
        /*03cc*/ 	.word	0x00000660
        /*03d0*/ 	.word	0x000000ff
        /*03d4*/ 	.word	0x000000d0
        /*03d8*/ 	.short	0x0100
        /*03da*/ 	.byte	0x09
	.zero		1


	//   ....[53]....
        /*03dc*/ 	.word	0x00000670
        /*03e0*/ 	.word	0x000000ff
        /*03e4*/ 	.word	0x000001d0
        /*03e8*/ 	.short	0x0100
        /*03ea*/ 	.byte	0x09
	.zero		1


	//   ....[54]....
        /*03ec*/ 	.word	0x00000680
        /*03f0*/ 	.word	0x000000ff
        /*03f4*/ 	.word	0x000000d8
        /*03f8*/ 	.short	0x0100
        /*03fa*/ 	.byte	0x09
	.zero		1


	//   ....[55]....
        /*03fc*/ 	.word	0x00000690
        /*0400*/ 	.word	0x000000ff
        /*0404*/ 	.word	0x000001d8
        /*0408*/ 	.short	0x0100
        /*040a*/ 	.byte	0x09
	.zero		1


	//   ....[56]....
        /*040c*/ 	.word	0x000006a0
        /*0410*/ 	.word	0x000000ff
        /*0414*/ 	.word	0x000000e0
        /*0418*/ 	.short	0x0100
        /*041a*/ 	.byte	0x09
	.zero		1


	//   ....[57]....
        /*041c*/ 	.word	0x000006b0
        /*0420*/ 	.word	0x000000ff
        /*0424*/ 	.word	0x000001e0
        /*0428*/ 	.short	0x0100
        /*042a*/ 	.byte	0x09
	.zero		1


	//   ....[58]....
        /*042c*/ 	.word	0x000006c0
        /*0430*/ 	.word	0x000000ff
        /*0434*/ 	.word	0x000000e8
        /*0438*/ 	.short	0x0100
        /*043a*/ 	.byte	0x09
	.zero		1


	//   ....[59]....
        /*043c*/ 	.word	0x000006d0
        /*0440*/ 	.word	0x000000ff
        /*0444*/ 	.word	0x000001e8
        /*0448*/ 	.short	0x0100
        /*044a*/ 	.byte	0x09
	.zero		1


	//   ....[60]....
        /*044c*/ 	.word	0x000006e0
        /*0450*/ 	.word	0x000000ff
        /*0454*/ 	.word	0x000000f0
        /*0458*/ 	.short	0x0100
        /*045a*/ 	.byte	0x09
	.zero		1


	//   ....[61]....
        /*045c*/ 	.word	0x000006f0
        /*0460*/ 	.word	0x000000ff
        /*0464*/ 	.word	0x000001f0
        /*0468*/ 	.short	0x0100
        /*046a*/ 	.byte	0x09
	.zero		1


	//   ....[62]....
        /*046c*/ 	.word	0x00000700
        /*0470*/ 	.word	0x000000ff
        /*0474*/ 	.word	0x000000f8
        /*0478*/ 	.short	0x0100
        /*047a*/ 	.byte	0x09
	.zero		1


	//   ....[63]....
        /*047c*/ 	.word	0x00000710
        /*0480*/ 	.word	0x000000ff
        /*0484*/ 	.word	0x000001f8
        /*0488*/ 	.short	0x0100
        /*048a*/ 	.byte	0x09
	.zero		1


	//   ....[64]....
        /*048c*/ 	.word	0x000009a0
        /*0490*/ 	.word	0x000000ff
        /*0494*/ 	.word	0x00000230
        /*0498*/ 	.short	0x0100
        /*049a*/ 	.byte	0x09
	.zero		1


	//   ....[65]....
        /*049c*/ 	.word	0x000009b0
        /*04a0*/ 	.word	0x000000ff
        /*04a4*/ 	.word	0x00000238
        /*04a8*/ 	.short	0x0100
        /*04aa*/ 	.byte	0x09
	.zero		1


	//   ....[66]....
        /*04ac*/ 	.word	0x000009f0
        /*04b0*/ 	.word	0x000000ff
        /*04b4*/ 	.word	0x00000210
        /*04b8*/ 	.short	0x0100
        /*04ba*/ 	.byte	0x0a
	.zero		1


	//   ....[67]....
        /*04bc*/ 	.word	0x00000a10
        /*04c0*/ 	.word	0x000000ff
        /*04c4*/ 	.word	0x00000218
        /*04c8*/ 	.short	0x0100
        /*04ca*/ 	.byte	0x0a
	.zero		1


	//   ....[68]....
        /*04cc*/ 	.word	0x00000a20
        /*04d0*/ 	.word	0x000000ff
        /*04d4*/ 	.word	0x00000220
        /*04d8*/ 	.short	0x0100
        /*04da*/ 	.byte	0x0a
	.zero		1


	//   ....[69]....
        /*04dc*/ 	.word	0x00000a30
        /*04e0*/ 	.word	0x000000ff
        /*04e4*/ 	.word	0x00000228
        /*04e8*/ 	.short	0x0100
        /*04ea*/ 	.byte	0x0a
	.zero		1


	//   ....[70]....
        /*04ec*/ 	.word	0x000018d0
        /*04f0*/ 	.word	0x0000000b
        /*04f4*/ 	.word	0xfffffff8
        /*04f8*/ 	.short	0x010a
        /*04fa*/ 	.byte	0x3f
	.zero		1


	//   ....[71]....
        /*04fc*/ 	.word	0x00001ec0
        /*0500*/ 	.word	0x000000ff
        /*0504*/ 	.word	0x00000000
        /*0508*/ 	.short	0x010a
        /*050a*/ 	.byte	0x05
	.zero		1


	//   ....[72]....
        /*050c*/ 	.word	0x00001f20
        /*0510*/ 	.word	0x000000ff
        /*0514*/ 	.word	0x00000000
        /*0518*/ 	.short	0x010a
        /*051a*/ 	.byte	0x05
	.zero		1


	//   ....[73]....
        /*051c*/ 	.word	0x00002a60
        /*0520*/ 	.word	0x000000ff
        /*0524*/ 	.word	0x00000000
        /*0528*/ 	.short	0x010a
        /*052a*/ 	.byte	0x10
	.zero		1


	//   ....[74]....
        /*052c*/ 	.word	0x00002aa0
        /*0530*/ 	.word	0x000000ff
        /*0534*/ 	.word	0x00000000
        /*0538*/ 	.short	0x010a
        /*053a*/ 	.byte	0x10
	.zero		1


	//   ....[75]....
        /*053c*/ 	.word	0x000032d0
        /*0540*/ 	.word	0x000000ff
        /*0544*/ 	.word	0x00000000
        /*0548*/ 	.short	0x0101
        /*054a*/ 	.byte	0x06
	.zero		1


	//   ....[76]....
        /*054c*/ 	.word	0x00003930
        /*0550*/ 	.word	0x000000b1
        /*0554*/ 	.word	0x00000000
        /*0558*/ 	.short	0x0101
        /*055a*/ 	.byte	0x0c
	.zero		1


	//   ....[77]....
        /*055c*/ 	.word	0x00003a10
        /*0560*/ 	.word	0x000000ff
        /*0564*/ 	.word	0x00000000
        /*0568*/ 	.short	0x0101
        /*056a*/ 	.byte	0x04
	.zero		1


	//   ....[78]....
        /*056c*/ 	.word	0x00003a70
        /*0570*/ 	.word	0x0000000b
        /*0574*/ 	.word	0x00000008
        /*0578*/ 	.short	0x010a
        /*057a*/ 	.byte	0x3f
	.zero		1


	//   ....[79]....
        /*057c*/ 	.word	0x00009850
        /*0580*/ 	.word	0x0000000e
        /*0584*/ 	.word	0x00000000
        /*0588*/ 	.short	0x0101
        /*058a*/ 	.byte	0x0c
	.zero		1


	//   ....[80]....
        /*058c*/ 	.word	0x0000a2d0
        /*0590*/ 	.word	0x0000000d
        /*0594*/ 	.word	0x00000100
        /*0598*/ 	.short	0x010a
        /*059a*/ 	.byte	0x3f
	.zero		1


	//   ....[81]....
        /*059c*/ 	.word	0x0000a660
        /*05a0*/ 	.word	0x00000004
        /*05a4*/ 	.word	0x00000238
        /*05a8*/ 	.short	0x0101
        /*05aa*/ 	.byte	0x3f
	.zero		1


	//   ....[82]....
        /*05ac*/ 	.word	0x0000add0
        /*05b0*/ 	.word	0x00000005
        /*05b4*/ 	.word	0x00000000
        /*05b8*/ 	.short	0x010a
        /*05ba*/ 	.byte	0x3f
	.zero		1


	//   ....[83]....
        /*05bc*/ 	.word	0x0000ae50
        /*05c0*/ 	.word	0x00000007
        /*05c4*/ 	.word	0x00000000
        /*05c8*/ 	.short	0x010a
        /*05ca*/ 	.byte	0x3f
	.zero		1


	//   ....[84]....
        /*05cc*/ 	.word	0x0000aee0
        /*05d0*/ 	.word	0x00000006
        /*05d4*/ 	.word	0x00000000
        /*05d8*/ 	.short	0x010a
        /*05da*/ 	.byte	0x3f
	.zero		1


	//   ....[85]....
        /*05dc*/ 	.word	0x0000af70
        /*05e0*/ 	.word	0x00000007
        /*05e4*/ 	.word	0x00000000
        /*05e8*/ 	.short	0x010a
        /*05ea*/ 	.byte	0x3f
	.zero		1


	//   ....[86]....
        /*05ec*/ 	.word	0x0000b000
        /*05f0*/ 	.word	0x00000006
        /*05f4*/ 	.word	0x00000000
        /*05f8*/ 	.short	0x010a
        /*05fa*/ 	.byte	0x3f
	.zero		1


	//   ....[87]....
        /*05fc*/ 	.word	0x0000b090
        /*0600*/ 	.word	0x00000007
        /*0604*/ 	.word	0x00000000
        /*0608*/ 	.short	0x010a
        /*060a*/ 	.byte	0x3f
	.zero		1


	//   ....[88]....
        /*060c*/ 	.word	0x0000b120
        /*0610*/ 	.word	0x00000006
        /*0614*/ 	.word	0x00000000
        /*0618*/ 	.short	0x010a
        /*061a*/ 	.byte	0x3f
	.zero		1


	//   ....[89]....
        /*061c*/ 	.word	0x0000b1b0
        /*0620*/ 	.word	0x00000007
        /*0624*/ 	.word	0x00000000
        /*0628*/ 	.short	0x010a
        /*062a*/ 	.byte	0x3f
	.zero		1


	//   ....[90]....
        /*062c*/ 	.word	0x0000b240
        /*0630*/ 	.word	0x00000006
        /*0634*/ 	.word	0x00000000
        /*0638*/ 	.short	0x010a
        /*063a*/ 	.byte	0x3f
	.zero		1


	//   ....[91]....
        /*063c*/ 	.word	0x0000b2d0
        /*0640*/ 	.word	0x00000007
        /*0644*/ 	.word	0x00000000
        /*0648*/ 	.short	0x010a
        /*064a*/ 	.byte	0x3f
	.zero		1


	//   ....[92]....
        /*064c*/ 	.word	0x0000b360
        /*0650*/ 	.word	0x00000006
        /*0654*/ 	.word	0x00000000
        /*0658*/ 	.short	0x010a
        /*065a*/ 	.byte	0x3f
	.zero		1


	//   ....[93]....
        /*065c*/ 	.word	0x0000b3f0
        /*0660*/ 	.word	0x00000007
        /*0664*/ 	.word	0x00000000
        /*0668*/ 	.short	0x010a
        /*066a*/ 	.byte	0x3f
	.zero		1


	//   ....[94]....
        /*066c*/ 	.word	0x0000b480
        /*0670*/ 	.word	0x00000006
        /*0674*/ 	.word	0x00000000
        /*0678*/ 	.short	0x010a
        /*067a*/ 	.byte	0x3f
	.zero		1


	//   ....[95]....
        /*067c*/ 	.word	0x0000b510
        /*0680*/ 	.word	0x00000007
        /*0684*/ 	.word	0x00000000
        /*0688*/ 	.short	0x010a
        /*068a*/ 	.byte	0x3f
	.zero		1


	//   ....[96]....
        /*068c*/ 	.word	0x0000b5a0
        /*0690*/ 	.word	0x00000006
        /*0694*/ 	.word	0x00000000
        /*0698*/ 	.short	0x010a
        /*069a*/ 	.byte	0x3f
	.zero		1


	//   ....[97]....
        /*069c*/ 	.word	0x0000b630
        /*06a0*/ 	.word	0x00000007
        /*06a4*/ 	.word	0x00000000
        /*06a8*/ 	.short	0x010a
        /*06aa*/ 	.byte	0x3f
	.zero		1


	//   ....[98]....
        /*06ac*/ 	.word	0x0000b6c0
        /*06b0*/ 	.word	0x00000006
        /*06b4*/ 	.word	0x00000000
        /*06b8*/ 	.short	0x010a
        /*06ba*/ 	.byte	0x3f
	.zero		1


	//   ....[99]....
        /*06bc*/ 	.word	0x0000b750
        /*06c0*/ 	.word	0x00000007
        /*06c4*/ 	.word	0x00000000
        /*06c8*/ 	.short	0x010a
        /*06ca*/ 	.byte	0x3f
	.zero		1


	//   ....[100]....
        /*06cc*/ 	.word	0x0000b7e0
        /*06d0*/ 	.word	0x00000006
        /*06d4*/ 	.word	0x00000000
        /*06d8*/ 	.short	0x010a
        /*06da*/ 	.byte	0x3f
	.zero		1


	//   ....[101]....
        /*06dc*/ 	.word	0x0000b870
        /*06e0*/ 	.word	0x00000007
        /*06e4*/ 	.word	0x00000000
        /*06e8*/ 	.short	0x010a
        /*06ea*/ 	.byte	0x3f
	.zero		1


	//   ....[102]....
        /*06ec*/ 	.word	0x0000b900
        /*06f0*/ 	.word	0x00000006
        /*06f4*/ 	.word	0x00000000
        /*06f8*/ 	.short	0x010a
        /*06fa*/ 	.byte	0x3f
	.zero		1


	//   ....[103]....
        /*06fc*/ 	.word	0x0000b990
        /*0700*/ 	.word	0x00000007
        /*0704*/ 	.word	0x00000000
        /*0708*/ 	.short	0x010a
        /*070a*/ 	.byte	0x3f
	.zero		1


	//   ....[104]....
        /*070c*/ 	.word	0x0000ba20
        /*0710*/ 	.word	0x00000006
        /*0714*/ 	.word	0x00000000
        /*0718*/ 	.short	0x010a
        /*071a*/ 	.byte	0x3f
	.zero		1


	//   ....[105]....
        /*071c*/ 	.word	0x0000bab0
        /*0720*/ 	.word	0x00000007
        /*0724*/ 	.word	0x00000000
        /*0728*/ 	.short	0x010a
        /*072a*/ 	.byte	0x3f
	.zero		1


	//   ....[106]....
        /*072c*/ 	.word	0x0000bb40
        /*0730*/ 	.word	0x00000006
        /*0734*/ 	.word	0x00000000
        /*0738*/ 	.short	0x010a
        /*073a*/ 	.byte	0x3f
	.zero		1


	//   ....[107]....
        /*073c*/ 	.word	0x0000bbd0
        /*0740*/ 	.word	0x00000007
        /*0744*/ 	.word	0x00000000
        /*0748*/ 	.short	0x010a
        /*074a*/ 	.byte	0x3f
	.zero		1


	//   ....[108]....
        /*074c*/ 	.word	0x0000bc60
        /*0750*/ 	.word	0x00000006
        /*0754*/ 	.word	0x00000000
        /*0758*/ 	.short	0x010a
        /*075a*/ 	.byte	0x3f
	.zero		1


	//   ....[109]....
        /*075c*/ 	.word	0x0000bcf0
        /*0760*/ 	.word	0x00000007
        /*0764*/ 	.word	0x00000000
        /*0768*/ 	.short	0x010a
        /*076a*/ 	.byte	0x3f
	.zero		1


	//   ....[110]....
        /*076c*/ 	.word	0x0000bd80
        /*0770*/ 	.word	0x00000006
        /*0774*/ 	.word	0x00000000
        /*0778*/ 	.short	0x010a
        /*077a*/ 	.byte	0x3f
	.zero		1


	//   ....[111]....
        /*077c*/ 	.word	0x0000be10
        /*0780*/ 	.word	0x00000007
        /*0784*/ 	.word	0x00000000
        /*0788*/ 	.short	0x010a
        /*078a*/ 	.byte	0x3f
	.zero		1


	//   ....[112]....
        /*078c*/ 	.word	0x0000bea0
        /*0790*/ 	.word	0x00000006
        /*0794*/ 	.word	0x00000000
        /*0798*/ 	.short	0x010a
        /*079a*/ 	.byte	0x3f
	.zero		1


	//   ....[113]....
        /*079c*/ 	.word	0x0000bf30
        /*07a0*/ 	.word	0x00000003
        /*07a4*/ 	.word	0x00000000
        /*07a8*/ 	.short	0x010a
        /*07aa*/ 	.byte	0x3f
	.zero		1


	//   ....[114]....
        /*07ac*/ 	.word	0x0000bf90
        /*07b0*/ 	.word	0x0000000b
        /*07b4*/ 	.word	0xfffffff8
        /*07b8*/ 	.short	0x010a
        /*07ba*/ 	.byte	0x3f
	.zero		1


	//   ....[115]....
        /*07bc*/ 	.word	0x0000bff0
        /*07c0*/ 	.word	0x0000000d
        /*07c4*/ 	.word	0x00000000
        /*07c8*/ 	.short	0x010a
        /*07ca*/ 	.byte	0x3f
	.zero		1


	//   ....[116]....
        /*07cc*/ 	.word	0x0000c050
        /*07d0*/ 	.word	0x000000b2
        /*07d4*/ 	.word	0x00000000
        /*07d8*/ 	.short	0x010a
        /*07da*/ 	.byte	0x3f
	.zero		1


	//   ....[117]....
        /*07dc*/ 	.word	0x0000c0a0
        /*07e0*/ 	.word	0x0000000b
        /*07e4*/ 	.word	0x00000008
        /*07e8*/ 	.short	0x010a
        /*07ea*/ 	.byte	0x3f
	.zero		1


	//   ....[118]....
        /*07ec*/ 	.word	0x0000c170
        /*07f0*/ 	.word	0x0000000d
        /*07f4*/ 	.word	0x00000100
        /*07f8*/ 	.short	0x010a
        /*07fa*/ 	.byte	0x3f
	.zero		1


	//   ....[119]....
        /*07fc*/ 	.word	0x0000c250
        /*0800*/ 	.word	0x00000005
        /*0804*/ 	.word	0x00000000
        /*0808*/ 	.short	0x010a
        /*080a*/ 	.byte	0x3f
	.zero		1


	//   ....[120]....
        /*080c*/ 	.word	0x0000c2a0
        /*0810*/ 	.word	0x00000007
        /*0814*/ 	.word	0x00000000
        /*0818*/ 	.short	0x010a
        /*081a*/ 	.byte	0x3f
	.zero		1


	//   ....[121]....
        /*081c*/ 	.word	0x0000c2f0
        /*0820*/ 	.word	0x00000006
        /*0824*/ 	.word	0x00000000
        /*0828*/ 	.short	0x010a
        /*082a*/ 	.byte	0x3f
	.zero		1


	//   ....[122]....
        /*082c*/ 	.word	0x0000c340
        /*0830*/ 	.word	0x00000007
        /*0834*/ 	.word	0x00000000
        /*0838*/ 	.short	0x010a
        /*083a*/ 	.byte	0x3f
	.zero		1


	//   ....[123]....
        /*083c*/ 	.word	0x0000c390
        /*0840*/ 	.word	0x00000006
        /*0844*/ 	.word	0x00000000
        /*0848*/ 	.short	0x010a
        /*084a*/ 	.byte	0x3f
	.zero		1


	//   ....[124]....
        /*084c*/ 	.word	0x0000c3e0
        /*0850*/ 	.word	0x00000007
        /*0854*/ 	.word	0x00000000
        /*0858*/ 	.short	0x010a
        /*085a*/ 	.byte	0x3f
	.zero		1


	//   ....[125]....
        /*085c*/ 	.word	0x0000c430
        /*0860*/ 	.word	0x00000006
        /*0864*/ 	.word	0x00000000
        /*0868*/ 	.short	0x010a
        /*086a*/ 	.byte	0x3f
	.zero		1


	//   ....[126]....
        /*086c*/ 	.word	0x0000c480
        /*0870*/ 	.word	0x00000007
        /*0874*/ 	.word	0x00000000
        /*0878*/ 	.short	0x010a
        /*087a*/ 	.byte	0x3f
	.zero		1


	//   ....[127]....
        /*087c*/ 	.word	0x0000c4d0
        /*0880*/ 	.word	0x00000006
        /*0884*/ 	.word	0x00000000
        /*0888*/ 	.short	0x010a
        /*088a*/ 	.byte	0x3f
	.zero		1


	//   ....[128]....
        /*088c*/ 	.word	0x0000c520
        /*0890*/ 	.word	0x00000007
        /*0894*/ 	.word	0x00000000
        /*0898*/ 	.short	0x010a
        /*089a*/ 	.byte	0x3f
	.zero		1


	//   ....[129]....
        /*089c*/ 	.word	0x0000c570
        /*08a0*/ 	.word	0x00000006
        /*08a4*/ 	.word	0x00000000
        /*08a8*/ 	.short	0x010a
        /*08aa*/ 	.byte	0x3f
	.zero		1


	//   ....[130]....
        /*08ac*/ 	.word	0x0000c5c0
        /*08b0*/ 	.word	0x00000007
        /*08b4*/ 	.word	0x00000000
        /*08b8*/ 	.short	0x010a
        /*08ba*/ 	.byte	0x3f
	.zero		1


	//   ....[131]....
        /*08bc*/ 	.word	0x0000c610
        /*08c0*/ 	.word	0x00000006
        /*08c4*/ 	.word	0x00000000
        /*08c8*/ 	.short	0x010a
        /*08ca*/ 	.byte	0x3f
	.zero		1


	//   ....[132]....
        /*08cc*/ 	.word	0x0000c660
        /*08d0*/ 	.word	0x00000007
        /*08d4*/ 	.word	0x00000000
        /*08d8*/ 	.short	0x010a
        /*08da*/ 	.byte	0x3f
	.zero		1


	//   ....[133]....
        /*08dc*/ 	.word	0x0000c6b0
        /*08e0*/ 	.word	0x00000006
        /*08e4*/ 	.word	0x00000000
        /*08e8*/ 	.short	0x010a
        /*08ea*/ 	.byte	0x3f
	.zero		1


	//   ....[134]....
        /*08ec*/ 	.word	0x0000c700
        /*08f0*/ 	.word	0x00000007
        /*08f4*/ 	.word	0x00000000
        /*08f8*/ 	.short	0x010a
        /*08fa*/ 	.byte	0x3f
	.zero		1


	//   ....[135]....
        /*08fc*/ 	.word	0x0000c750
        /*0900*/ 	.word	0x00000006
        /*0904*/ 	.word	0x00000000
        /*0908*/ 	.short	0x010a
        /*090a*/ 	.byte	0x3f
	.zero		1


	//   ....[136]....
        /*090c*/ 	.word	0x0000c7a0
        /*0910*/ 	.word	0x00000007
        /*0914*/ 	.word	0x00000000
        /*0918*/ 	.short	0x010a
        /*091a*/ 	.byte	0x3f
	.zero		1


	//   ....[137]....
        /*091c*/ 	.word	0x0000c7f0
        /*0920*/ 	.word	0x00000006
        /*0924*/ 	.word	0x00000000
        /*0928*/ 	.short	0x010a
        /*092a*/ 	.byte	0x3f
	.zero		1


	//   ....[138]....
        /*092c*/ 	.word	0x0000c840
        /*0930*/ 	.word	0x00000007
        /*0934*/ 	.word	0x00000000
        /*0938*/ 	.short	0x010a
        /*093a*/ 	.byte	0x3f
	.zero		1


	//   ....[139]....
        /*093c*/ 	.word	0x0000c890
        /*0940*/ 	.word	0x00000006
        /*0944*/ 	.word	0x00000000
        /*0948*/ 	.short	0x010a
        /*094a*/ 	.byte	0x3f
	.zero		1


	//   ....[140]....
        /*094c*/ 	.word	0x0000c8e0
        /*0950*/ 	.word	0x00000007
        /*0954*/ 	.word	0x00000000
        /*0958*/ 	.short	0x010a
        /*095a*/ 	.byte	0x3f
	.zero		1


	//   ....[141]....
        /*095c*/ 	.word	0x0000c930
        /*0960*/ 	.word	0x00000006
        /*0964*/ 	.word	0x00000000
        /*0968*/ 	.short	0x010a
        /*096a*/ 	.byte	0x3f
	.zero		1


	//   ....[142]....
        /*096c*/ 	.word	0x0000c980
        /*0970*/ 	.word	0x00000007
        /*0974*/ 	.word	0x00000000
        /*0978*/ 	.short	0x010a
        /*097a*/ 	.byte	0x3f
	.zero		1


	//   ....[143]....
        /*097c*/ 	.word	0x0000c9d0
        /*0980*/ 	.word	0x00000006
        /*0984*/ 	.word	0x00000000
        /*0988*/ 	.short	0x010a
        /*098a*/ 	.byte	0x3f
	.zero		1


	//   ....[144]....
        /*098c*/ 	.word	0x0000ca20
        /*0990*/ 	.word	0x00000007
        /*0994*/ 	.word	0x00000000
        /*0998*/ 	.short	0x010a
        /*099a*/ 	.byte	0x3f
	.zero		1


	//   ....[145]....
        /*099c*/ 	.word	0x0000ca70
        /*09a0*/ 	.word	0x00000006
        /*09a4*/ 	.word	0x00000000
        /*09a8*/ 	.short	0x010a
        /*09aa*/ 	.byte	0x3f
	.zero		1


	//   ....[146]....
        /*09ac*/ 	.word	0x0000cac0
        /*09b0*/ 	.word	0x00000007
        /*09b4*/ 	.word	0x00000000
        /*09b8*/ 	.short	0x010a
        /*09ba*/ 	.byte	0x3f
	.zero		1


	//   ....[147]....
        /*09bc*/ 	.word	0x0000cb10
        /*09c0*/ 	.word	0x00000006
        /*09c4*/ 	.word	0x00000000
        /*09c8*/ 	.short	0x010a
        /*09ca*/ 	.byte	0x3f
	.zero		1


	//   ....[148]....
        /*09cc*/ 	.word	0x0000cb60
        /*09d0*/ 	.word	0x00000007
        /*09d4*/ 	.word	0x00000000
        /*09d8*/ 	.short	0x010a
        /*09da*/ 	.byte	0x3f
	.zero		1


	//   ....[149]....
        /*09dc*/ 	.word	0x0000cbb0
        /*09e0*/ 	.word	0x00000006
        /*09e4*/ 	.word	0x00000000
        /*09e8*/ 	.short	0x010a
        /*09ea*/ 	.byte	0x3f
	.zero		1


	//----- nvinfo : EIATTR_NUM_MBARRIERS
	.align		4
.L_28:
        /*09ec*/ 	.byte	0x03, 0x38
        /*09ee*/ 	.short	0x0046


	//----- nvinfo : EIATTR_EXIT_INSTR_OFFSETS
	.align		4
        /*09f0*/ 	.byte	0x04, 0x1c
        /*09f2*/ 	.short	(.L_30 - .L_29)


	//   ....[0]....
.L_29:
        /*09f4*/ 	.word	0x000015b0


	//   ....[1]....
        /*09f8*/ 	.word	0x00001610


	//   ....[2]....
        /*09fc*/ 	.word	0x0000a000


	//   ....[3]....
        /*0a00*/ 	.word	0x0000a030


	//   ....[4]....
        /*0a04*/ 	.word	0x0000bf80


	//----- nvinfo : EIATTR_MAX_THREADS
	.align		4
.L_30:
        /*0a08*/ 	.byte	0x04, 0x05
        /*0a0a*/ 	.short	(.L_32 - .L_31)
.L_31:
        /*0a0c*/ 	.word	0x00000180
        /*0a10*/ 	.word	0x00000001
        /*0a14*/ 	.word	0x00000001


	//----- nvinfo : EIATTR_CRS_STACK_SIZE
	.align		4
.L_32:
        /*0a18*/ 	.byte	0x04, 0x1e
        /*0a1a*/ 	.short	(.L_34 - .L_33)
.L_33:
        /*0a1c*/ 	.word	0x00000000


	//----- nvinfo : EIATTR_CBANK_PARAM_SIZE
	.align		4
.L_34:
        /*0a20*/ 	.byte	0x03, 0x19
        /*0a22*/ 	.short	0x0470


	//----- nvinfo : EIATTR_PARAM_CBANK
	.align		4
        /*0a24*/ 	.byte	0x04, 0x0a
        /*0a26*/ 	.short	(.L_36 - .L_35)
	.align		4
.L_35:
        /*0a28*/ 	.word	index@(.nv.constant0._ZN7cutlass13device_kernelINS_4gemm6kernel13GemmUniversalIN4cute5tupleIJiiiiEEENS1_10collective13CollectiveMmaINS1_37MainloopSm90TmaGmmaWarpSpecializedFP8ILi32ENS5_IJNS4_1CILi1EEESB_SB_EEENS1_32KernelTmaWarpSpecializedPingpongEEENS5_IJNSA_ILi64EEENSA_ILi160EEENSA_ILi32EEEEEENS_12float_e4m3_tENS5_IJlSB_lEEESJ_SK_NS4_8TiledMMAINS4_8MMA_AtomIJNS4_4SM904GMMA30MMA_64x32x32_F32E4M3E4M3_SS_TNILNSO_7ScaleInE1ELSQ_1EEEEEENS4_6LayoutISC_NS5_IJNSA_ILi0EEESU_SU_EEEEENS5_IJNS4_10UnderscoreESX_SX_EEEEENS4_13SM90_TMA_LOADENS4_14ComposedLayoutINS4_7SwizzleILi1ELi4ELi3EEENS4_18smem_ptr_flag_bitsILi8EEENST_INS5_IJNSA_ILi8EEESH_EEENS5_IJSH_SB_EEEEEEEvNS4_8identityES10_S1A_vS1B_EENS_8epilogue10collective6detail29Sm90TmaWarpSpecializedAdapterINS1E_15DefaultEpilogueISJ_SK_SK_NS1D_6thread17LinearCombinationISJ_Li1EffLNS1I_9ScaleType4KindE0ELNS_15FloatRoundStyleE2ESJ_EENS1_15EpilogueDefaultEEEEEvvEEEEvNT_6ParamsE)
        /*0a2c*/ 	.short	0x0210
        /*0a2e*/ 	.short	0x0470


	//----- nvinfo : EIATTR_SW_WAR
	.align		4
.L_36:
        /*0a30*/ 	.byte	0x04, 0x36
        /*0a32*/ 	.short	(.L_38 - .L_37)
.L_37:
        /*0a34*/ 	.word	0x00000008
.L_38:


//--------------------- .nv.callgraph             --------------------------
	.section	.nv.callgraph,"",@"SHT_CUDA_CALLGRAPH"
	.align	4
	.sectionentsize	8
	.align		4
        /*0000*/ 	.word	0x00000000
	.align		4
        /*0004*/ 	.word	0xffffffff
	.align		4
        /*0008*/ 	.word	0x00000000
	.align		4
        /*000c*/ 	.word	0xfffffffe
	.align		4
        /*0010*/ 	.word	0x00000000
	.align		4
        /*0014*/ 	.word	0xfffffffd
	.align		4
        /*0018*/ 	.word	0x00000000
	.align		4
        /*001c*/ 	.word	0xfffffffc


//--------------------- .nv.constant4             --------------------------
	.section	.nv.constant4,"a",@progbits
	.align	8
	.align		8
.nv.constant4:
        /*0000*/ 	.dword	_ZN39_INTERNAL_c5cff605_4_k_cu_75312228_93204cuda3std3__45__cpo5beginE
	.align		8
        /*0008*/ 	.dword	_ZN39_INTERNAL_c5cff605_4_k_cu_75312228_93204cuda3std3__45__cpo3endE
	.align		8
        /*0010*/ 	.dword	_ZN39_INTERNAL_c5cff605_4_k_cu_75312228_93204cuda3std3__45__cpo6cbeginE
	.align		8
        /*0018*/ 	.dword	_ZN39_INTERNAL_c5cff605_4_k_cu_75312228_93204cuda3std3__45__cpo4cendE
	.align		8
        /*0020*/ 	.dword	_ZN39_INTERNAL_c5cff605_4_k_cu_75312228_93204cuda3std3__441_GLOBAL__N__c5cff605_4_k_cu_75312228_93206ignoreE
	.align		8
        /*0028*/ 	.dword	_ZN39_INTERNAL_c5cff605_4_k_cu_75312228_93204cuda3std3__419piecewise_constructE
	.align		8
        /*0030*/ 	.dword	_ZN39_INTERNAL_c5cff605_4_k_cu_75312228_93204cuda3std3__48in_placeE
	.align		8
        /*0038*/ 	.dword	_ZN39_INTERNAL_c5cff605_4_k_cu_75312228_93204cuda3std6ranges3__45__cpo4swapE
	.align		8
        /*0040*/ 	.dword	_ZN39_INTERNAL_c5cff605_4_k_cu_75312228_93204cuda3std6ranges3__45__cpo9iter_moveE
	.align		8
        /*0048*/ 	.dword	_ZN39_INTERNAL_c5cff605_4_k_cu_75312228_93204cute7productE
	.align		8
        /*0050*/ 	.dword	_ZN39_INTERNAL_c5cff605_4_k_cu_75312228_93204cute1_E


//--------------------- .text._ZN7cutlass13device_kernelINS_4gemm6kernel13GemmUniversalIN4cute5tupleIJiiiiEEENS1_10collective13CollectiveMmaINS1_37MainloopSm90TmaGmmaWarpSpecializedFP8ILi32ENS5_IJNS4_1CILi1EEESB_SB_EEENS1_32KernelTmaWarpSpecializedPingpongEEENS5_IJNSA_ILi64EEENSA_ILi160EEENSA_ILi32EEEEEENS_12float_e4m3_tENS5_IJlSB_lEEESJ_SK_NS4_8TiledMMAINS4_8MMA_AtomIJNS4_4SM904GMMA30MMA_64x32x32_F32E4M3E4M3_SS_TNILNSO_7ScaleInE1ELSQ_1EEEEEENS4_6LayoutISC_NS5_IJNSA_ILi0EEESU_SU_EEEEENS5_IJNS4_10UnderscoreESX_SX_EEEEENS4_13SM90_TMA_LOADENS4_14ComposedLayoutINS4_7SwizzleILi1ELi4ELi3EEENS4_18smem_ptr_flag_bitsILi8EEENST_INS5_IJNSA_ILi8EEESH_EEENS5_IJSH_SB_EEEEEEEvNS4_8identityES10_S1A_vS1B_EENS_8epilogue10collective6detail29Sm90TmaWarpSpecializedAdapterINS1E_15DefaultEpilogueISJ_SK_SK_NS1D_6thread17LinearCombinationISJ_Li1EffLNS1I_9ScaleType4KindE0ELNS_15FloatRoundStyleE2ESJ_EENS1_15EpilogueDefaultEEEEEvvEEEEvNT_6ParamsE --------------------------
	.section	.text._ZN7cutlass13device_kernelINS_4gemm6kernel13GemmUniversalIN4cute5tupleIJiiiiEEENS1_10collective13CollectiveMmaINS1_37MainloopSm90TmaGmmaWarpSpecializedFP8ILi32ENS5_IJNS4_1CILi1EEESB_SB_EEENS1_32KernelTmaWarpSpecializedPingpongEEENS5_IJNSA_ILi64EEENSA_ILi160EEENSA_ILi32EEEEEENS_12float_e4m3_tENS5_IJlSB_lEEESJ_SK_NS4_8TiledMMAINS4_8MMA_AtomIJNS4_4SM904GMMA30MMA_64x32x32_F32E4M3E4M3_SS_TNILNSO_7ScaleInE1ELSQ_1EEEEEENS4_6LayoutISC_NS5_IJNSA_ILi0EEESU_SU_EEEEENS5_IJNS4_10UnderscoreESX_SX_EEEEENS4_13SM90_TMA_LOADENS4_14ComposedLayoutINS4_7SwizzleILi1ELi4ELi3EEENS4_18smem_ptr_flag_bitsILi8EEENST_INS5_IJNSA_ILi8EEESH_EEENS5_IJSH_SB_EEEEEEEvNS4_8identityES10_S1A_vS1B_EENS_8epilogue10collective6detail29Sm90TmaWarpSpecializedAdapterINS1E_15DefaultEpilogueISJ_SK_SK_NS1D_6thread17LinearCombinationISJ_Li1EffLNS1I_9ScaleType4KindE0ELNS_15FloatRoundStyleE2ESJ_EENS1_15EpilogueDefaultEEEEEvvEEEEvNT_6ParamsE,"ax",@progbits
	.align	128
.text._ZN7cutlass13device_kernelINS_4gemm6kernel13GemmUniversalIN4cute5tupleIJiiiiEEENS1_10collective13CollectiveMmaINS1_37MainloopSm90TmaGmmaWarpSpecializedFP8ILi32ENS5_IJNS4_1CILi1EEESB_SB_EEENS1_32KernelTmaWarpSpecializedPingpongEEENS5_IJNSA_ILi64EEENSA_ILi160EEENSA_ILi32EEEEEENS_12float_e4m3_tENS5_IJlSB_lEEESJ_SK_NS4_8TiledMMAINS4_8MMA_AtomIJNS4_4SM904GMMA30MMA_64x32x32_F32E4M3E4M3_SS_TNILNSO_7ScaleInE1ELSQ_1EEEEEENS4_6LayoutISC_NS5_IJNSA_ILi0EEESU_SU_EEEEENS5_IJNS4_10UnderscoreESX_SX_EEEEENS4_13SM90_TMA_LOADENS4_14ComposedLayoutINS4_7SwizzleILi1ELi4ELi3EEENS4_18smem_ptr_flag_bitsILi8EEENST_INS5_IJNSA_ILi8EEESH_EEENS5_IJSH_SB_EEEEEEEvNS4_8identityES10_S1A_vS1B_EENS_8epilogue10collective6detail29Sm90TmaWarpSpecializedAdapterINS1E_15DefaultEpilogueISJ_SK_SK_NS1D_6thread17LinearCombinationISJ_Li1EffLNS1I_9ScaleType4KindE0ELNS_15FloatRoundStyleE2ESJ_EENS1_15EpilogueDefaultEEEEEvvEEEEvNT_6ParamsE:
        .type           _ZN7cutlass13device_kernelINS_4gemm6kernel13GemmUniversalIN4cute5tupleIJiiiiEEENS1_10collective13CollectiveMmaINS1_37MainloopSm90TmaGmmaWarpSpecializedFP8ILi32ENS5_IJNS4_1CILi1EEESB_SB_EEENS1_32KernelTmaWarpSpecializedPingpongEEENS5_IJNSA_ILi64EEENSA_ILi160EEENSA_ILi32EEEEEENS_12float_e4m3_tENS5_IJlSB_lEEESJ_SK_NS4_8TiledMMAINS4_8MMA_AtomIJNS4_4SM904GMMA30MMA_64x32x32_F32E4M3E4M3_SS_TNILNSO_7ScaleInE1ELSQ_1EEEEEENS4_6LayoutISC_NS5_IJNSA_ILi0EEESU_SU_EEEEENS5_IJNS4_10UnderscoreESX_SX_EEEEENS4_13SM90_TMA_LOADENS4_14ComposedLayoutINS4_7SwizzleILi1ELi4ELi3EEENS4_18smem_ptr_flag_bitsILi8EEENST_INS5_IJNSA_ILi8EEESH_EEENS5_IJSH_SB_EEEEEEEvNS4_8identityES10_S1A_vS1B_EENS_8epilogue10collective6detail29Sm90TmaWarpSpecializedAdapterINS1E_15DefaultEpilogueISJ_SK_SK_NS1D_6thread17LinearCombinationISJ_Li1EffLNS1I_9ScaleType4KindE0ELNS_15FloatRoundStyleE2ESJ_EENS1_15EpilogueDefaultEEEEEvvEEEEvNT_6ParamsE,@function
        .size           _ZN7cutlass13device_kernelINS_4gemm6kernel13GemmUniversalIN4cute5tupleIJiiiiEEENS1_10collective13CollectiveMmaINS1_37MainloopSm90TmaGmmaWarpSpecializedFP8ILi32ENS5_IJNS4_1CILi1EEESB_SB_EEENS1_32KernelTmaWarpSpecializedPingpongEEENS5_IJNSA_ILi64EEENSA_ILi160EEENSA_ILi32EEEEEENS_12float_e4m3_tENS5_IJlSB_lEEESJ_SK_NS4_8TiledMMAINS4_8MMA_AtomIJNS4_4SM904GMMA30MMA_64x32x32_F32E4M3E4M3_SS_TNILNSO_7ScaleInE1ELSQ_1EEEEEENS4_6LayoutISC_NS5_IJNSA_ILi0EEESU_SU_EEEEENS5_IJNS4_10UnderscoreESX_SX_EEEEENS4_13SM90_TMA_LOADENS4_14ComposedLayoutINS4_7SwizzleILi1ELi4ELi3EEENS4_18smem_ptr_flag_bitsILi8EEENST_INS5_IJNSA_ILi8EEESH_EEENS5_IJSH_SB_EEEEEEEvNS4_8identityES10_S1A_vS1B_EENS_8epilogue10collective6detail29Sm90TmaWarpSpecializedAdapterINS1E_15DefaultEpilogueISJ_SK_SK_NS1D_6thread17LinearCombinationISJ_Li1EffLNS1I_9ScaleType4KindE0ELNS_15FloatRoundStyleE2ESJ_EENS1_15EpilogueDefaultEEEEEvvEEEEvNT_6ParamsE,(.L_x_292 - _ZN7cutlass13device_kernelINS_4gemm6kernel13GemmUniversalIN4cute5tupleIJiiiiEEENS1_10collective13CollectiveMmaINS1_37MainloopSm90TmaGmmaWarpSpecializedFP8ILi32ENS5_IJNS4_1CILi1EEESB_SB_EEENS1_32KernelTmaWarpSpecializedPingpongEEENS5_IJNSA_ILi64EEENSA_ILi160EEENSA_ILi32EEEEEENS_12float_e4m3_tENS5_IJlSB_lEEESJ_SK_NS4_8TiledMMAINS4_8MMA_AtomIJNS4_4SM904GMMA30MMA_64x32x32_F32E4M3E4M3_SS_TNILNSO_7ScaleInE1ELSQ_1EEEEEENS4_6LayoutISC_NS5_IJNSA_ILi0EEESU_SU_EEEEENS5_IJNS4_10UnderscoreESX_SX_EEEEENS4_13SM90_TMA_LOADENS4_14ComposedLayoutINS4_7SwizzleILi1ELi4ELi3EEENS4_18smem_ptr_flag_bitsILi8EEENST_INS5_IJNSA_ILi8EEESH_EEENS5_IJSH_SB_EEEEEEEvNS4_8identityES10_S1A_vS1B_EENS_8epilogue10collective6detail29Sm90TmaWarpSpecializedAdapterINS1E_15DefaultEpilogueISJ_SK_SK_NS1D_6thread17LinearCombinationISJ_Li1EffLNS1I_9ScaleType4KindE0ELNS_15FloatRoundStyleE2ESJ_EENS1_15EpilogueDefaultEEEEEvvEEEEvNT_6ParamsE)
        .other          _ZN7cutlass13device_kernelINS_4gemm6kernel13GemmUniversalIN4cute5tupleIJiiiiEEENS1_10collective13CollectiveMmaINS1_37MainloopSm90TmaGmmaWarpSpecializedFP8ILi32ENS5_IJNS4_1CILi1EEESB_SB_EEENS1_32KernelTmaWarpSpecializedPingpongEEENS5_IJNSA_ILi64EEENSA_ILi160EEENSA_ILi32EEEEEENS_12float_e4m3_tENS5_IJlSB_lEEESJ_SK_NS4_8TiledMMAINS4_8MMA_AtomIJNS4_4SM904GMMA30MMA_64x32x32_F32E4M3E4M3_SS_TNILNSO_7ScaleInE1ELSQ_1EEEEEENS4_6LayoutISC_NS5_IJNSA_ILi0EEESU_SU_EEEEENS5_IJNS4_10UnderscoreESX_SX_EEEEENS4_13SM90_TMA_LOADENS4_14ComposedLayoutINS4_7SwizzleILi1ELi4ELi3EEENS4_18smem_ptr_flag_bitsILi8EEENST_INS5_IJNSA_ILi8EEESH_EEENS5_IJSH_SB_EEEEEEEvNS4_8identityES10_S1A_vS1B_EENS_8epilogue10collective6detail29Sm90TmaWarpSpecializedAdapterINS1E_15DefaultEpilogueISJ_SK_SK_NS1D_6thread17LinearCombinationISJ_Li1EffLNS1I_9ScaleType4KindE0ELNS_15FloatRoundStyleE2ESJ_EENS1_15EpilogueDefaultEEEEEvvEEEEvNT_6ParamsE,@"STO_CUDA_ENTRY STV_DEFAULT"
_ZN7cutlass13device_kernelINS_4gemm6kernel13GemmUniversalIN4cute5tupleIJiiiiEEENS1_10collective13CollectiveMmaINS1_37MainloopSm90TmaGmmaWarpSpecializedFP8ILi32ENS5_IJNS4_1CILi1EEESB_SB_EEENS1_32KernelTmaWarpSpecializedPingpongEEENS5_IJNSA_ILi64EEENSA_ILi160EEENSA_ILi32EEEEEENS_12float_e4m3_tENS5_IJlSB_lEEESJ_SK_NS4_8TiledMMAINS4_8MMA_AtomIJNS4_4SM904GMMA30MMA_64x32x32_F32E4M3E4M3_SS_TNILNSO_7ScaleInE1ELSQ_1EEEEEENS4_6LayoutISC_NS5_IJNSA_ILi0EEESU_SU_EEEEENS5_IJNS4_10UnderscoreESX_SX_EEEEENS4_13SM90_TMA_LOADENS4_14ComposedLayoutINS4_7SwizzleILi1ELi4ELi3EEENS4_18smem_ptr_flag_bitsILi8EEENST_INS5_IJNSA_ILi8EEESH_EEENS5_IJSH_SB_EEEEEEEvNS4_8identityES10_S1A_vS1B_EENS_8epilogue10collective6detail29Sm90TmaWarpSpecializedAdapterINS1E_15DefaultEpilogueISJ_SK_SK_NS1D_6thread17LinearCombinationISJ_Li1EffLNS1I_9ScaleType4KindE0ELNS_15FloatRoundStyleE2ESJ_EENS1_15EpilogueDefaultEEEEEvvEEEEvNT_6ParamsE:
[----:B------:R-:W-:Y:S01]  /*0000*/  LDC R1, c[0x0][0x28] ;  /* 0x00000a00ff017b82 */ /* 0x000fe20000000800 */
[----:B------:R-:W0:Y:S01]  /*0010*/  S2R R7, SR_TID.X ;  /* 0x0000000000077919 */ /* 0x000e220000002100 */
[----:B------:R-:W-:Y:S01]  /*0020*/  ELECT P0, URZ, PT ;  /* 0x00000000003f782f */ /* 0x000fe20003800000 */
[----:B------:R-:W-:Y:S01]  /*0030*/  BSSY B0, `(.L_x_0) ;  /* 0x0000014000007945 */ /* 0x000fe20003800000 */
[----:B0-----:R-:W-:-:S05]  /*0040*/  SHF.R.U32.HI R0, RZ, 0x5, R7 ;  /* 0x00000005ff007819 */ /* 0x001fca0000011607 */
[----:B------:R-:W0:Y:S02]  /*0050*/  SHFL.IDX PT, R2, R0, RZ, 0x1f ;  /* 0x00001fff00027589 */ /* 0x000e2400000e0000 */
[----:B0-----:R-:W-:Y:S02]  /*0060*/  R2UR UR8, R2 ;  /* 0x00000000020872ca */ /* 0x001fe400000e0000 */
[----:B------:R-:W-:-:S05]  /*0070*/  SHF.R.U32.HI R2, RZ, 0x7, R7 ;  /* 0x00000007ff027819 */ /* 0x000fca0000011607 */
[----:B------:R0:W1:Y:S06]  /*0080*/  SHFL.IDX PT, R3, R2, RZ, 0x1f ;  /* 0x00001fff02037589 */ /* 0x00006c00000e0000 */
[----:B------:R-:W-:Y:S02]  /*0090*/  USHF.R.S32.HI UR4, URZ, 0x1f, UR8 ;  /* 0x0000001f3f047899 */ /* 0x000fe40008011408 */
[----:B------:R-:W-:Y:S02]  /*00a0*/  ISETP.NE.OR P0, PT, RZ, UR8, !P0 ;  /* 0x00000008ff007c0c */ /* 0x000fe4000c705670 */
[----:B------:R-:W-:-:S04]  /*00b0*/  ULEA.HI UR4, UR4, UR8, URZ, 0x2 ;  /* 0x0000000804047291 */ /* 0x000fc8000f8f103f */
[----:B------:R-:W-:-:S04]  /*00c0*/  ULOP3.LUT UR4, UR4, 0xfffffffc, URZ, 0xc0, !UPT ;  /* 0xfffffffc04047892 */ /* 0x000fc8000f8ec03f */
[----:B------:R-:W-:-:S03]  /*00d0*/  UIADD3 UR8, UR8, -UR4, URZ ;  /* 0x8000000408087290 */ /* 0x000fc6000fffe03f */
[----:B0-----:R-:W-:Y:S09]  /*00e0*/  @P0 BRA `(.L_x_1) ;  /* 0x0000000000200947 */ /* 0x001ff20003800000 */
[----:B------:R-:W-:Y:S02]  /*00f0*/  ULDC.64 UR4, c[0x0][0x198] ;  /* 0x0000660000047ab9 */ /* 0x000fe40000000a00 */
[----:B------:R-:W-:Y:S02]  /*0100*/  UIADD3 UR6, UP0, UR4, 0xf0, URZ ;  /* 0x000000f004067890 */ /* 0x000fe4000ff1e03f */
[----:B------:R-:W-:Y:S02]  /*0110*/  UIADD3 UR4, UP1, UR4, 0x1f0, URZ ;  /* 0x000001f004047890 */ /* 0x000fe4000ff3e03f */
[----:B------:R-:W-:Y:S02]  /*0120*/  UIADD3.X UR7, URZ, UR5, URZ, UP0, !UPT ;  /* 0x000000053f077290 */ /* 0x000fe400087fe43f */
[----:B------:R-:W-:-:S07]  /*0130*/  UIADD3.X UR5, URZ, UR5, URZ, UP1, !UPT ;  /* 0x000000053f057290 */ /* 0x000fce0008ffe43f */
[----:B------:R0:W-:Y:S02]  /*0140*/  UTMACCTL.PF [UR6] ;  /* 0x00000000060079b9 */ /* 0x0001e40008040000 */
[----:B------:R0:W-:Y:S02]  /*0150*/  UTMACCTL.PF [UR4] ;  /* 0x00000000040079b9 */ /* 0x0001e40008040000 */
[----:B0-----:R-:W-:Y:S01]  /*0160*/  NOP ;  /* 0x0000000000007918 */ /* 0x001fe20000000000 */
.L_x_1:
[----:B------:R-:W-:Y:S05]  /*0170*/  BSYNC B0 ;  /* 0x0000000000007941 */ /* 0x000fea0003800000 */
.L_x_0:
[----:B------:R-:W0:Y:S01]  /*0180*/  SHFL.IDX PT, R4, R0, RZ, 0x1f ;  /* 0x00001fff00047589 */ /* 0x000e2200000e0000 */
[----:B-1----:R-:W-:Y:S01]  /*0190*/  R2UR UR16, R3 ;  /* 0x00000000031072ca */ /* 0x002fe200000e0000 */
[----:B------:R-:W-:-:S04]  /*01a0*/  UISETP.NE.AND UP0, UPT, UR8, 0x3, UPT ;  /* 0x000000030800788c */ /* 0x000fc8000bf05270 */
[----:B------:R-:W-:-:S08]  /*01b0*/  UISETP.EQ.OR UP0, UPT, UR8, URZ, !UP0 ;  /* 0x0000003f0800728c */ /* 0x000fd0000c702670 */
[----:B------:R-:W-:Y:S02]  /*01c0*/  UIADD3 UR24, UR16, -0x1, URZ ;  /* 0xffffffff10187890 */ /* 0x000fe4000fffe03f */
[----:B------:R-:W-:Y:S02]  /*01d0*/  UISETP.EQ.AND UP0, UPT, UR16, URZ, UP0 ;  /* 0x0000003f1000728c */ /* 0x000fe40008702270 */
[----:B------:R-:W-:Y:S02]  /*01e0*/  UISETP.GE.U32.AND UP1, UPT, UR24, 0x2, UPT ;  /* 0x000000021800788c */ /* 0x000fe4000bf26070 */
[----:B------:R-:W-:Y:S01]  /*01f0*/  USEL UR13, URZ, 0x1, !UP0 ;  /* 0x000000013f0d7887 */ /* 0x000fe2000c000000 */
[----:B0-----:R-:W-:-:S03]  /*0200*/  ISETP.NE.AND P0, PT, R4, RZ, PT ;  /* 0x000000ff0400720c */ /* 0x001fc60003f05270 */
[----:B------:R-:W-:-:S10]  /*0210*/  USEL UR13, UR13, 0x2, UP1 ;  /* 0x000000020d0d7887 */ /* 0x000fd40008800000 */
[----:B------:R-:W-:Y:S05]  /*0220*/  @P0 BRA `(.L_x_2) ;  /* 0x0000000400440947 */ /* 0x000fea0003800000 */
[----:B------:R-:W-:Y:S01]  /*0230*/  ELECT P0, URZ, PT ;  /* 0x00000000003f782f */ /* 0x000fe20003800000 */
[----:B------:R-:W-:-:S12]  /*0240*/  BSSY B0, `(.L_x_2) ;  /* 0x000004f000007945 */ /* 0x000fd80003800000 */
[----:B------:R-:W-:Y:S05]  /*0250*/  @!P0 BRA `(.L_x_3) ;  /* 0x0000000400348947 */ /* 0x000fea0003800000 */
[----:B------:R-:W0:Y:S01]  /*0260*/  S2UR UR9, SR_CgaCtaId ;  /* 0x00000000000979c3 */ /* 0x000e220000008800 */
[----:B------:R-:W-:Y:S01]  /*0270*/  UMOV UR4, 0x400 ;  /* 0x0000040000047882 */ /* 0x000fe20000000000 */
[----:B------:R-:W-:Y:S01]  /*0280*/  UMOV UR5, 0x1 ;  /* 0x0000000100057882 */ /* 0x000fe20000000000 */
[----:B------:R-:W-:Y:S02]  /*0290*/  UMOV UR6, 0x80 ;  /* 0x0000008000067882 */ /* 0x000fe40000000000 */
[----:B------:R-:W-:-:S04]  /*02a0*/  UIADD3 UR6, -UR6, 0x100000, URZ ;  /* 0x0010000006067890 */ /* 0x000fc8000fffe13f */
[----:B------:R-:W-:Y:S02]  /*02b0*/  USHF.L.U32 UR7, UR6, 0xb, URZ ;  /* 0x0000000b06077899 */ /* 0x000fe4000800063f */
[----:B------:R-:W-:Y:S02]  /*02c0*/  USHF.L.U32 UR6, UR6, 0x1, URZ ;  /* 0x0000000106067899 */ /* 0x000fe4000800063f */
[----:B0-----:R-:W-:Y:S02]  /*02d0*/  ULEA UR9, UR9, UR4, 0x18 ;  /* 0x0000000409097291 */ /* 0x001fe4000f8ec03f */
[----:B------:R-:W-:-:S04]  /*02e0*/  UIADD3 UR4, -UR5, 0x100000, URZ ;  /* 0x0010000005047890 */ /* 0x000fc8000fffe13f */
[----:B------:R-:W-:Y:S02]  /*02f0*/  USHF.L.U32 UR5, UR4, 0xb, URZ ;  /* 0x0000000b04057899 */ /* 0x000fe4000800063f */
[----:B------:R-:W-:Y:S01]  /*0300*/  USHF.L.U32 UR4, UR4, 0x1, URZ ;  /* 0x0000000104047899 */ /* 0x000fe2000800063f */
[----:B------:R-:W0:Y:S11]  /*0310*/  FENCE.VIEW.ASYNC.S ;  /* 0x00000000000073c6 */ /* 0x000e360000000000 */
[----:B0-----:R0:W1:Y:S01]  /*0320*/  SYNCS.EXCH.64 URZ, [UR9], UR4 ;  /* 0x00000004093f75b2 */ /* 0x0010620008000100 */
[----:B------:R0:W2:Y:S01]  /*0330*/  SYNCS.EXCH.64 URZ, [UR9+0x100], UR6 ;  /* 0x00010006093f75b2 */ /* 0x0000a20008000100 */
[----:B------:R0:W3:Y:S01]  /*0340*/  SYNCS.EXCH.64 URZ, [UR9+0x8], UR4 ;  /* 0x00000804093f75b2 */ /* 0x0000e20008000100 */
[----:B------:R0:W4:Y:S01]  /*0350*/  SYNCS.EXCH.64 URZ, [UR9+0x108], UR6 ;  /* 0x00010806093f75b2 */ /* 0x0001220008000100 */
[----:B------:R0:W0:Y:S01]  /*0360*/  SYNCS.EXCH.64 URZ, [UR9+0x10], UR4 ;  /* 0x00001004093f75b2 */ /* 0x0000220008000100 */
        /* <DEDUP_REMOVED lines=59> */
[----:B-1234-:R-:W-:Y:S01]  /*0720*/  NOP ;  /* 0x0000000000007918 */ /* 0x01efe20000000000 */
.L_x_3:
[----:B0-----:R-:W-:Y:S05]  /*0730*/  BSYNC B0 ;  /* 0x0000000000007941 */ /* 0x001fea0003800000 */
.L_x_2:
[----:B------:R-:W0:Y:S01]  /*0740*/  SHFL.IDX PT, R4, R0, RZ, 0x1f ;  /* 0x00001fff00047589 */ /* 0x000e2200000e0000 */
[----:B------:R-:W-:Y:S01]  /*0750*/  ELECT P0, URZ, PT ;  /* 0x00000000003f782f */ /* 0x000fe20003800000 */
[----:B------:R-:W-:Y:S01]  /*0760*/  NOP ;  /* 0x0000000000007918 */ /* 0x000fe20000000000 */
[----:B------:R-:W-:Y:S01]  /*0770*/  ELECT P1, URZ, PT ;  /* 0x00000000003f782f */ /* 0x000fe20003820000 */
[----:B------:R1:W2:Y:S01]  /*0780*/  SHFL.IDX PT, R3, R0, RZ, 0x1f ;  /* 0x00001fff00037589 */ /* 0x0002a200000e0000 */
[----:B------:R-:W-:Y:S01]  /*0790*/  UMOV UR4, 0x20 ;  /* 0x0000002000047882 */ /* 0x000fe20000000000 */
[----:B------:R-:W-:Y:S01]  /*07a0*/  UMOV UR12, 0x80 ;  /* 0x00000080000c7882 */ /* 0x000fe20000000000 */
[----:B------:R-:W-:Y:S01]  /*07b0*/  NOP ;  /* 0x0000000000007918 */ /* 0x000fe20000000000 */
[----:B------:R3:W4:Y:S01]  /*07c0*/  SHFL.IDX PT, R11, R2, RZ, 0x1f ;  /* 0x00001fff020b7589 */ /* 0x00072200000e0000 */
[----:B------:R-:W-:Y:S01]  /*07d0*/  ULDC.64 UR22, c[0x0][0x208] ;  /* 0x0000820000167ab9 */ /* 0x000fe20000000a00 */
[----:B-1----:R-:W-:-:S04]  /*07e0*/  SHF.R.S32.HI R0, RZ, 0x1f, R7 ;  /* 0x0000001fff007819 */ /* 0x002fc80000011407 */
[----:B------:R-:W-:-:S04]  /*07f0*/  LEA.HI R0, R0, R7, RZ, 0x7 ;  /* 0x0000000700007211 */ /* 0x000fc800078f38ff */
[----:B------:R-:W-:Y:S02]  /*0800*/  LOP3.LUT R0, R0, 0xffffff80, RZ, 0xc0, !PT ;  /* 0xffffff8000007812 */ /* 0x000fe400078ec0ff */
[----:B0-----:R-:W-:-:S03]  /*0810*/  ISETP.NE.OR P0, PT, R4, RZ, !P0 ;  /* 0x000000ff0400720c */ /* 0x001fc60004705670 */
[----:B------:R-:W-:Y:S01]  /*0820*/  IMAD.IADD R6, R7, 0x1, -R0 ;  /* 0x0000000107067824 */ /* 0x000fe200078e0a00 */
[----:B--2---:R-:W-:-:S09]  /*0830*/  ISETP.NE.OR P1, PT, R3, RZ, !P1 ;  /* 0x000000ff0300720c */ /* 0x004fd20004f25670 */
[----:B------:R-:W-:-:S04]  /*0840*/  VOTEU.ALL UP0, P0 ;  /* 0x00000000003f7886 */ /* 0x000fc80000000000 */
[----:B------:R-:W-:Y:S01]  /*0850*/  VOTEU.ALL UP1, P1 ;  /* 0x00000000003f7886 */ /* 0x000fe20000820000 */
[----:B------:R-:W0:Y:S01]  /*0860*/  @!UP0 S2UR UR7, SR_CgaCtaId ;  /* 0x00000000000789c3 */ /* 0x000e220000008800 */
[----:B------:R-:W-:Y:S01]  /*0870*/  @!UP0 UMOV UR6, 0x400 ;  /* 0x0000040000068882 */ /* 0x000fe20000000000 */
[----:B------:R-:W-:-:S04]  /*0880*/  @!UP0 UIADD3 UR4, -UR4, 0x100000, URZ ;  /* 0x0010000004048890 */ /* 0x000fc8000fffe13f */
[----:B------:R-:W-:Y:S02]  /*0890*/  @!UP0 USHF.L.U32 UR5, UR4, 0xb, URZ ;  /* 0x0000000b04058899 */ /* 0x000fe4000800063f */
[----:B------:R-:W-:Y:S01]  /*08a0*/  @!UP0 USHF.L.U32 UR4, UR4, 0x1, URZ ;  /* 0x0000000104048899 */ /* 0x000fe2000800063f */
[----:B------:R-:W-:Y:S01]  /*08b0*/  @!UP1 UMOV UR10, 0x400 ;  /* 0x00000400000a9882 */ /* 0x000fe20000000000 */
[----:B------:R-:W-:Y:S01]  /*08c0*/  VOTEU.ALL UP2, P1 ;  /* 0x00000000003f7886 */ /* 0x000fe20000840000 */
[----:B------:R-:W-:Y:S01]  /*08d0*/  VOTEU.ALL UP3, P1 ;  /* 0x00000000003f7886 */ /* 0x000fe20000860000 */
[----:B------:R-:W-:Y:S01]  /*08e0*/  VOTEU.ALL UP4, P1 ;  /* 0x00000000003f7886 */ /* 0x000fe20000880000 */
[----:B------:R-:W1:Y:S01]  /*08f0*/  @!UP1 S2UR UR11, SR_CgaCtaId ;  /* 0x00000000000b99c3 */ /* 0x000e620000008800 */
[----:B------:R-:W-:Y:S01]  /*0900*/  VOTEU.ALL UP5, P1 ;  /* 0x00000000003f7886 */ /* 0x000fe200008a0000 */
[----:B------:R-:W-:Y:S01]  /*0910*/  ISETP.NE.AND P1, PT, RZ, UR16, PT ;  /* 0x00000010ff007c0c */ /* 0x000fe2000bf25270 */
[----:B0-----:R-:W-:-:S02]  /*0920*/  @!UP0 ULEA UR9, UR7, UR6, 0x18 ;  /* 0x0000000607098291 */ /* 0x001fc4000f8ec03f */
[----:B------:R-:W-:-:S04]  /*0930*/  @!UP1 UIADD3 UR6, -UR12, 0x100000, URZ ;  /* 0x001000000c069890 */ /* 0x000fc8000fffe13f */
[----:B------:R-:W-:Y:S02]  /*0940*/  @!UP1 USHF.L.U32 UR7, UR6, 0xb, URZ ;  /* 0x0000000b06079899 */ /* 0x000fe4000800063f */
[----:B------:R-:W-:Y:S01]  /*0950*/  @!UP1 USHF.L.U32 UR6, UR6, 0x1, URZ ;  /* 0x0000000106069899 */ /* 0x000fe2000800063f */
[----:B------:R-:W-:Y:S01]  /*0960*/  VOTEU.ALL UP0, P0 ;  /* 0x00000000003f7886 */ /* 0x000fe20000000000 */
[----:B-1----:R-:W-:Y:S01]  /*0970*/  @!UP1 ULEA UR10, UR11, UR10, 0x18 ;  /* 0x0000000a0b0a9291 */ /* 0x002fe2000f8ec03f */
[----:B------:R-:W-:Y:S01]  /*0980*/  VOTEU.ALL UP1, P0 ;  /* 0x00000000003f7886 */ /* 0x000fe20000020000 */
[----:B------:R-:W0:Y:S02]  /*0990*/  FENCE.VIEW.ASYNC.S ;  /* 0x00000000000073c6 */ /* 0x000e240000000000 */
[----:B0-----:R-:W0:Y:S02]  /*09a0*/  @!UP0 SYNCS.EXCH.64 URZ, [UR9+0x230], UR4 ;  /* 0x00023004093f85b2 */ /* 0x001e240008000100 */
[----:B------:R1:W0:Y:S01]  /*09b0*/  @!UP1 SYNCS.EXCH.64 URZ, [UR9+0x238], UR4 ;  /* 0x00023804093f95b2 */ /* 0x0002220008000100 */
[----:B------:R-:W-:Y:S01]  /*09c0*/  NOP ;  /* 0x0000000000007918 */ /* 0x000fe20000000000 */
[----:B-1----:R-:W-:-:S02]  /*09d0*/  ULDC.64 UR4, c[0x0][0x598] ;  /* 0x0001660000047ab9 */ /* 0x002fc40000000a00 */
[----:B------:R-:W-:Y:S02]  /*09e0*/  ISETP.NE.U32.AND P0, PT, RZ, UR4, PT ;  /* 0x00000004ff007c0c */ /* 0x000fe4000bf05070 */
[----:B------:R3:W0:Y:S02]  /*09f0*/  @!UP2 SYNCS.EXCH.64 URZ, [UR10+0x210], UR6 ;  /* 0x000210060a3fa5b2 */ /* 0x0006240008000100 */
[----:B------:R-:W-:Y:S01]  /*0a00*/  ISETP.NE.AND.EX P0, PT, RZ, UR5, PT, P0 ;  /* 0x00000005ff007c0c */ /* 0x000fe2000bf05300 */
[----:B------:R3:W0:Y:S01]  /*0a10*/  @!UP3 SYNCS.EXCH.64 URZ, [UR10+0x218], UR6 ;  /* 0x000218060a3fb5b2 */ /* 0x0006220008000100 */
[----:B------:R3:W0:Y:S01]  /*0a20*/  @!UP4 SYNCS.EXCH.64 URZ, [UR10+0x220], UR6 ;  /* 0x000220060a3fc5b2 */ /* 0x0006220008000100 */
[----:B------:R3:W0:Y:S01]  /*0a30*/  @!UP5 SYNCS.EXCH.64 URZ, [UR10+0x228], UR6 ;  /* 0x000228060a3fd5b2 */ /* 0x0006220008000100 */
[----:B------:R-:W-:Y:S01]  /*0a40*/  NOP ;  /* 0x0000000000007918 */ /* 0x000fe20000000000 */
[----:B0-----:R-:W-:Y:S08]  /*0a50*/  BAR.SYNC.DEFER_BLOCKING 0x0 ;  /* 0x0000000000007b1d */ /* 0x001ff00000010000 */
[----:B---34-:R-:W-:Y:S05]  /*0a60*/  @!P0 BRA `(.L_x_4) ;  /* 0x00000000001c8947 */ /* 0x018fea0003800000 */
[----:B------:R-:W0:Y:S02]  /*0a70*/  LDC.64 R2, c[0x0][0x598] ;  /* 0x00016600ff027b82 */ /* 0x000e240000000a00 */
[----:B0-----:R-:W2:Y:S02]  /*0a80*/  LDG.E.64 R2, desc[UR22][R2.64] ;  /* 0x0000001602027981 */ /* 0x001ea4000c1e1b00 */
[----:B--2---:R-:W-:-:S04]  /*0a90*/  ISETP.NE.U32.AND P0, PT, R2, RZ, PT ;  /* 0x000000ff0200720c */ /* 0x004fc80003f05070 */
[----:B------:R-:W-:-:S13]  /*0aa0*/  ISETP.NE.AND.EX P0, PT, R3, RZ, PT, P0 ;  /* 0x000000ff0300720c */ /* 0x000fda0003f05300 */
[----:B------:R-:W-:Y:S05]  /*0ab0*/  @!P0 BRA `(.L_x_4) ;  /* 0x0000000000088947 */ /* 0x000fea0003800000 */
[----:B------:R2:W5:Y:S01]  /*0ac0*/  LD.E R9, desc[UR22][R2.64] ;  /* 0x0000001602097980 */ /* 0x000562000c101900 */
[----:B------:R-:W-:Y:S05]  /*0ad0*/  BRA `(.L_x_5) ;  /* 0x0000000000207947 */ /* 0x000fea0003800000 */
.L_x_4:
[----:B------:R-:W-:Y:S02]  /*0ae0*/  ULDC.64 UR4, c[0x0][0x588] ;  /* 0x0001620000047ab9 */ /* 0x000fe40000000a00 */
[----:B------:R-:W-:-:S04]  /*0af0*/  ISETP.NE.U32.AND P0, PT, RZ, UR4, PT ;  /* 0x00000004ff007c0c */ /* 0x000fc8000bf05070 */
[----:B------:R-:W-:-:S13]  /*0b00*/  ISETP.NE.AND.EX P0, PT, RZ, UR5, PT, P0 ;  /* 0x00000005ff007c0c */ /* 0x000fda000bf05300 */
[----:B------:R-:W-:Y:S05]  /*0b10*/  @!P0 BRA `(.L_x_6) ;  /* 0x00000000000c8947 */ /* 0x000fea0003800000 */
[----:B------:R-:W0:Y:S02]  /*0b20*/  LDC.64 R2, c[0x0][0x588] ;  /* 0x00016200ff027b82 */ /* 0x000e240000000a00 */
[----:B0-----:R0:W5:Y:S01]  /*0b30*/  LDG.E R9, desc[UR22][R2.64] ;  /* 0x0000001602097981 */ /* 0x001162000c1e1900 */
[----:B------:R-:W-:Y:S05]  /*0b40*/  BRA `(.L_x_5) ;  /* 0x0000000000047947 */ /* 0x000fea0003800000 */
.L_x_6:
[----:B------:R-:W1:Y:S02]  /*0b50*/  LDC R9, c[0x0][0x580] ;  /* 0x00016000ff097b82 */ /* 0x000e640000000800 */
.L_x_5:
[----:B------:R-:W-:Y:S02]  /*0b60*/  ULDC.64 UR4, c[0x0][0x5a0] ;  /* 0x0001680000047ab9 */ /* 0x000fe40000000a00 */
[----:B------:R-:W-:-:S04]  /*0b70*/  ISETP.NE.U32.AND P0, PT, RZ, UR4, PT ;  /* 0x00000004ff007c0c */ /* 0x000fc8000bf05070 */
[----:B------:R-:W-:-:S13]  /*0b80*/  ISETP.NE.AND.EX P0, PT, RZ, UR5, PT, P0 ;  /* 0x00000005ff007c0c */ /* 0x000fda000bf05300 */
[----:B------:R-:W-:Y:S05]  /*0b90*/  @!P0 BRA `(.L_x_7) ;  /* 0x00000000001c8947 */ /* 0x000fea0003800000 */
[----:B0-2---:R-:W0:Y:S02]  /*0ba0*/  LDC.64 R2, c[0x0][0x5a0] ;  /* 0x00016800ff027b82 */ /* 0x005e240000000a00 */
[----:B0-----:R-:W2:Y:S02]  /*0bb0*/  LDG.E.64 R2, desc[UR22][R2.64] ;  /* 0x0000001602027981 */ /* 0x001ea4000c1e1b00 */
[----:B--2---:R-:W-:-:S04]  /*0bc0*/  ISETP.NE.U32.AND P0, PT, R2, RZ, PT ;  /* 0x000000ff0200720c */ /* 0x004fc80003f05070 */
[----:B------:R-:W-:-:S13]  /*0bd0*/  ISETP.NE.AND.EX P0, PT, R3, RZ, PT, P0 ;  /* 0x000000ff0300720c */ /* 0x000fda0003f05300 */
[----:B------:R-:W-:Y:S05]  /*0be0*/  @!P0 BRA `(.L_x_7) ;  /* 0x0000000000088947 */ /* 0x000fea0003800000 */
[----:B------:R0:W5:Y:S01]  /*0bf0*/  LD.E R8, desc[UR22][R2.64] ;  /* 0x0000001602087980 */ /* 0x000162000c101900 */
[----:B------:R-:W-:Y:S05]  /*0c00*/  BRA `(.L_x_8) ;  /* 0x0000000000207947 */ /* 0x000fea0003800000 */
.L_x_7:
[----:B------:R-:W-:Y:S02]  /*0c10*/  ULDC.64 UR4, c[0x0][0x590] ;  /* 0x0001640000047ab9 */ /* 0x000fe40000000a00 */
[----:B------:R-:W-:-:S04]  /*0c20*/  ISETP.NE.U32.AND P0, PT, RZ, UR4, PT ;  /* 0x00000004ff007c0c */ /* 0x000fc8000bf05070 */
[----:B------:R-:W-:-:S13]  /*0c30*/  ISETP.NE.AND.EX P0, PT, RZ, UR5, PT, P0 ;  /* 0x00000005ff007c0c */ /* 0x000fda000bf05300 */
[----:B------:R-:W-:Y:S05]  /*0c40*/  @!P0 BRA `(.L_x_9) ;  /* 0x00000000000c8947 */ /* 0x000fea0003800000 */
[----:B0-2---:R-:W0:Y:S02]  /*0c50*/  LDC.64 R2, c[0x0][0x590] ;  /* 0x00016400ff027b82 */ /* 0x005e240000000a00 */
[----:B0-----:R4:W5:Y:S01]  /*0c60*/  LDG.E R8, desc[UR22][R2.64] ;  /* 0x0000001602087981 */ /* 0x001962000c1e1900 */
[----:B------:R-:W-:Y:S05]  /*0c70*/  BRA `(.L_x_8) ;  /* 0x0000000000047947 */ /* 0x000fea0003800000 */
.L_x_9:
[----:B------:R-:W3:Y:S02]  /*0c80*/  LDC R8, c[0x0][0x584] ;  /* 0x00016100ff087b82 */ /* 0x000ee40000000800 */
.L_x_8:
[----:B------:R-:W1:Y:S01]  /*0c90*/  S2UR UR11, SR_CTAID.Y ;  /* 0x00000000000b79c3 */ /* 0x000e620000002600 */
[----:B------:R-:W-:Y:S01]  /*0ca0*/  ULDC UR5, c[0x0][0x65c] ;  /* 0x0001970000057ab9 */ /* 0x000fe20000000800 */
[----:B------:R-:W-:Y:S01]  /*0cb0*/  UISETP.NE.AND UP0, UPT, UR16, 0x2, UPT ;  /* 0x000000021000788c */ /* 0x000fe2000bf05270 */
[----:B------:R-:W-:Y:S01]  /*0cc0*/  PRMT R10, RZ, 0x7610, R10 ;  /* 0x00007610ff0a7816 */ /* 0x000fe2000000000a */
[----:B------:R-:W-:Y:S01]  /*0cd0*/  UISETP.NE.AND UP2, UPT, UR5, 0x1, UPT ;  /* 0x000000010500788c */ /* 0x000fe2000bf45270 */
[----:B------:R-:W-:Y:S02]  /*0ce0*/  IMAD.MOV.U32 R5, RZ, RZ, -0x1 ;  /* 0xffffffffff057424 */ /* 0x000fe400078e00ff */
[----:B------:R-:W-:Y:S01]  /*0cf0*/  IMAD.MOV.U32 R4, RZ, RZ, -0x1 ;  /* 0xffffffffff047424 */ /* 0x000fe200078e00ff */
[----:B------:R-:W1:Y:S07]  /*0d00*/  S2UR UR4, SR_CTAID.X ;  /* 0x00000000000479c3 */ /* 0x000e6e0000002500 */
[----:B------:R-:W-:Y:S01]  /*0d10*/  @UP2 ULDC UR14, c[0x0][0x10] ;  /* 0x00000400000e2ab9 */ /* 0x000fe20000000800 */
[----:B------:R-:W-:Y:S01]  /*0d20*/  @UP2 UMOV UR7, URZ ;  /* 0x0000003f00072c82 */ /* 0x000fe20008000000 */
[----:B------:R-:W-:Y:S01]  /*0d30*/  @UP2 UMOV UR5, URZ ;  /* 0x0000003f00052c82 */ /* 0x000fe20008000000 */
[----:B------:R-:W-:Y:S01]  /*0d40*/  @!UP2 ULDC UR10, c[0x0][0xc] ;  /* 0x00000300000aaab9 */ /* 0x000fe20000000800 */
[----:B0-2-4-:R-:W0:Y:S01]  /*0d50*/  LDC.64 R2, c[0x0][0x650] ;  /* 0x00019400ff027b82 */ /* 0x015e220000000a00 */
[----:B-1----:R-:W-:-:S02]  /*0d60*/  @UP2 UMOV UR9, UR11 ;  /* 0x0000000b00092c82 */ /* 0x002fc40008000000 */
[----:B------:R-:W-:Y:S01]  /*0d70*/  @UP2 UMOV UR6, UR9 ;  /* 0x0000000900062c82 */ /* 0x000fe20008000000 */
[----:B------:R-:W-:Y:S01]  /*0d80*/  @!UP2 UMOV UR9, UR11 ;  /* 0x0000000b0009ac82 */ /* 0x000fe20008000000 */
[----:B------:R-:W-:-:S03]  /*0d90*/  @UP2 UIMAD.WIDE.U32 UR14, UR4, UR14, UR6 ;  /* 0x0000000e040e22a5 */ /* 0x000fc6000f8e0006 */
[----:B------:R-:W-:Y:S01]  /*0da0*/  ULDC UR6, c[0x0][0xc] ;  /* 0x0000030000067ab9 */ /* 0x000fe20000000800 */
[----:B------:R-:W-:Y:S01]  /*0db0*/  @UP2 UIADD3 UR15, UR15, UR5, URZ ;  /* 0x000000050f0f2290 */ /* 0x000fe2000fffe03f */
[----:B------:R-:W-:Y:S02]  /*0dc0*/  ULDC UR7, c[0x0][0x10] ;  /* 0x0000040000077ab9 */ /* 0x000fe40000000800 */
[----:B------:R-:W-:Y:S01]  /*0dd0*/  UMOV UR5, URZ ;  /* 0x0000003f00057c82 */ /* 0x000fe20008000000 */
[----:B------:R-:W-:Y:S02]  /*0de0*/  UIMAD.WIDE.U32 UR6, UR6, UR7, URZ ;  /* 0x00000007060672a5 */ /* 0x000fe4000f8e003f */
[----:B------:R-:W-:Y:S01]  /*0df0*/  @!UP2 UIMAD.WIDE.U32 UR10, UR10, UR9, UR4 ;  /* 0x000000090a0aa2a5 */ /* 0x000fe2000f8e0004 */
[----:B------:R-:W-:Y:S02]  /*0e00*/  ULDC UR12, c[0x0][0x14] ;  /* 0x00000500000c7ab9 */ /* 0x000fe40000000800 */
[----:B------:R-:W-:-:S02]  /*0e10*/  UIMAD.WIDE.U32 UR20, UR6, UR12, URZ ;  /* 0x0000000c061472a5 */ /* 0x000fc4000f8e003f */
[----:B------:R-:W-:Y:S02]  /*0e20*/  UIMAD UR7, UR7, UR12, URZ ;  /* 0x0000000c070772a4 */ /* 0x000fe4000f8e023f */
[----:B------:R-:W-:Y:S01]  /*0e30*/  @!UP2 UMOV UR14, UR10 ;  /* 0x0000000a000eac82 */ /* 0x000fe20008000000 */
[----:B------:R-:W-:Y:S01]  /*0e40*/  @!UP2 UMOV UR15, UR11 ;  /* 0x0000000b000fac82 */ /* 0x000fe20008000000 */
[----:B------:R-:W-:Y:S02]  /*0e50*/  UIADD3 UR7, UR21, UR7, URZ ;  /* 0x0000000715077290 */ /* 0x000fe4000fffe03f */
[----:B------:R-:W-:-:S04]  /*0e60*/  UIADD3 UR6, UP1, UR14, UR20, URZ ;  /* 0x000000140e067290 */ /* 0x000fc8000ff3e03f */
[----:B------:R-:W-:Y:S02]  /*0e70*/  UIADD3.X UR10, UR15, UR7, URZ, UP1, !UPT ;  /* 0x000000070f0a7290 */ /* 0x000fe40008ffe43f */
[----:B------:R-:W-:Y:S02]  /*0e80*/  USEL UR6, UR6, UR14, !UP0 ;  /* 0x0000000e06067287 */ /* 0x000fe4000c000000 */
[----:B------:R-:W-:-:S04]  /*0e90*/  USEL UR10, UR10, UR15, !UP0 ;  /* 0x0000000f0a0a7287 */ /* 0x000fc8000c000000 */
[----:B0-----:R-:W-:Y:S01]  /*0ea0*/  ISETP.LE.U32.AND P0, PT, R2, UR6, PT ;  /* 0x0000000602007c0c */ /* 0x001fe2000bf03070 */
[----:B------:R-:W-:Y:S02]  /*0eb0*/  IMAD.U32 R2, RZ, RZ, UR6 ;  /* 0x00000006ff027e24 */ /* 0x000fe4000f8e00ff */
[----:B------:R-:W-:-:S05]  /*0ec0*/  IMAD.U32 R0, RZ, RZ, UR10 ;  /* 0x0000000aff007e24 */ /* 0x000fca000f8e00ff */
[----:B------:R-:W-:Y:S01]  /*0ed0*/  ISETP.GE.U32.AND.EX P0, PT, R0, R3, PT, P0 ;  /* 0x000000030000720c */ /* 0x000fe20003f06100 */
[----:B------:R-:W-:Y:S02]  /*0ee0*/  IMAD.U32 R3, RZ, RZ, UR10 ;  /* 0x0000000aff037e24 */ /* 0x000fe4000f8e00ff */
[----:B------:R-:W-:-:S10]  /*0ef0*/  IMAD.MOV.U32 R0, RZ, RZ, -0x1 ;  /* 0xffffffffff007424 */ /* 0x000fd400078e00ff */
[----:B------:R-:W-:Y:S05]  /*0f00*/  @P0 BRA `(.L_x_10) ;  /* 0x0000000400880947 */ /* 0x000fea0003800000 */
[----:B------:R-:W-:Y:S01]  /*0f10*/  I2FP.F32.U32 R0, UR4 ;  /* 0x0000000400007c45 */ /* 0x000fe20008201000 */
[----:B------:R-:W-:Y:S01]  /*0f20*/  ULDC.64 UR18, c[0x0][0x628] ;  /* 0x00018a0000127ab9 */ /* 0x000fe20000000a00 */
[----:B------:R-:W-:Y:S01]  /*0f30*/  ULDC UR6, c[0x0][0x150] ;  /* 0x0000540000067ab9 */ /* 0x000fe20000000800 */
[----:B------:R-:W-:Y:S01]  /*0f40*/  ISETP.NE.U32.AND P0, PT, RZ, UR18, PT ;  /* 0x00000012ff007c0c */ /* 0x000fe2000bf05070 */
[----:B------:R-:W-:Y:S01]  /*0f50*/  ULDC UR25, c[0x0][0x630] ;  /* 0x00018c0000197ab9 */ /* 0x000fe20000000800 */
[----:B------:R-:W-:Y:S01]  /*0f60*/  FMUL R0, R0, UR6 ;  /* 0x0000000600007c20 */ /* 0x000fe20008400000 */
[----:B------:R-:W-:Y:S01]  /*0f70*/  R2UR UR26, R2 ;  /* 0x00000000021a72ca */ /* 0x000fe200000e0000 */
[----:B------:R-:W-:Y:S01]  /*0f80*/  ULDC UR28, c[0x0][0x154] ;  /* 0x00005500001c7ab9 */ /* 0x000fe20000000800 */
[----:B------:R-:W-:Y:S01]  /*0f90*/  ISETP.NE.AND.EX P0, PT, RZ, UR19, PT, P0 ;  /* 0x00000013ff007c0c */ /* 0x000fe2000bf05300 */
[----:B------:R0:W1:Y:S01]  /*0fa0*/  F2I.U32.TRUNC.NTZ R4, R0 ;  /* 0x0000000000047305 */ /* 0x000062000020f000 */
[----:B------:R-:W-:-:S02]  /*0fb0*/  R2UR UR27, R3 ;  /* 0x00000000031b72ca */ /* 0x000fc400000e0000 */
[----:B------:R-:W-:Y:S02]  /*0fc0*/  R2UR UR10, R2 ;  /* 0x00000000020a72ca */ /* 0x000fe400000e0000 */
[----:B------:R-:W-:-:S07]  /*0fd0*/  R2UR UR11, R3 ;  /* 0x00000000030b72ca */ /* 0x000fce00000e0000 */
[----:B0-----:R-:W-:Y:S08]  /*0fe0*/  @!P0 BRA `(.L_x_11) ;  /* 0x0000000000308947 */ /* 0x001ff00003800000 */
[----:B------:R-:W-:Y:S01]  /*0ff0*/  R2UR UR10, R2 ;  /* 0x00000000020a72ca */ /* 0x000fe200000e0000 */
[----:B------:R-:W-:Y:S01]  /*1000*/  ULDC UR6, c[0x0][0x634] ;  /* 0x00018d0000067ab9 */ /* 0x000fe20000000800 */
[----:B------:R-:W-:-:S11]  /*1010*/  R2UR UR12, R3 ;  /* 0x00000000030c72ca */ /* 0x000fd600000e0000 */
[----:B------:R-:W-:-:S04]  /*1020*/  UIADD3 UR6, UP1, UR10, UR6, URZ ;  /* 0x000000060a067290 */ /* 0x000fc8000ff3e03f */
[----:B------:R-:W-:-:S04]  /*1030*/  UIADD3.X UR12, URZ, UR12, URZ, UP1, !UPT ;  /* 0x0000000c3f0c7290 */ /* 0x000fc80008ffe43f */
[----:B------:R-:W-:-:S04]  /*1040*/  UIMAD.WIDE.U32 UR10, UR12, UR18, URZ ;  /* 0x000000120c0a72a5 */ /* 0x000fc8000f8e003f */
[----:B------:R-:W-:Y:S02]  /*1050*/  UIMAD.WIDE.U32 UR14, UP1, UR6, UR19, UR10 ;  /* 0x00000013060e72a5 */ /* 0x000fe4000f82000a */
[----:B------:R-:W-:Y:S02]  /*1060*/  UIMAD.WIDE.U32 UR10, UR6, UR18, URZ ;  /* 0x00000012060a72a5 */ /* 0x000fe4000f8e003f */
[----:B------:R-:W-:Y:S02]  /*1070*/  UIADD3.X UR17, URZ, URZ, URZ, UP1, !UPT ;  /* 0x0000003f3f117290 */ /* 0x000fe40008ffe43f */
[----:B------:R-:W-:Y:S01]  /*1080*/  UIADD3 URZ, UP1, UR11, UR14, URZ ;  /* 0x0000000e0b3f7290 */ /* 0x000fe2000ff3e03f */
[----:B------:R-:W-:-:S03]  /*1090*/  UMOV UR16, UR15 ;  /* 0x0000000f00107c82 */ /* 0x000fc60008000000 */
[----:B------:R-:W-:-:S12]  /*10a0*/  UIMAD.WIDE.U32.X UR10, UR12, UR19, UR16, UP1 ;  /* 0x000000130c0a72a5 */ /* 0x000fd800088e0410 */
.L_x_11:
[----:B------:R-:W-:Y:S01]  /*10b0*/  USHF.R.U64 UR5, UR10, UR25, UR11 ;  /* 0x000000190a057299 */ /* 0x000fe2000800120b */
[----:B------:R-:W-:Y:S01]  /*10c0*/  I2FP.F32.U32 R0, UR9 ;  /* 0x0000000900007c45 */ /* 0x000fe20008201000 */
[----:B------:R-:W-:Y:S01]  /*10d0*/  USHF.R.U32.HI UR6, URZ, UR25, UR11 ;  /* 0x000000193f067299 */ /* 0x000fe2000801160b */
[----:B-1----:R-:W-:Y:S01]  /*10e0*/  R2UR UR16, R4 ;  /* 0x00000000041072ca */ /* 0x002fe200000e0000 */
[----:B------:R-:W-:Y:S02]  /*10f0*/  UIADD3 UR19, UP1, URZ, -UR5, URZ ;  /* 0x800000053f137290 */ /* 0x000fe4000ff3e03f */
[----:B------:R-:W-:Y:S01]  /*1100*/  FMUL R0, R0, UR28 ;  /* 0x0000001c00007c20 */ /* 0x000fe20008400000 */
[----:B------:R-:W-:Y:S01]  /*1110*/  ULDC.64 UR10, c[0x0][0x620] ;  /* 0x00018800000a7ab9 */ /* 0x000fe20000000a00 */
[----:B------:R-:W-:Y:S01]  /*1120*/  UIADD3.X UR6, URZ, ~UR6, URZ, UP1, !UPT ;  /* 0x800000063f067290 */ /* 0x000fe20008ffe43f */
[----:B------:R-:W-:Y:S01]  /*1130*/  UMOV UR14, UR26 ;  /* 0x0000001a000e7c82 */ /* 0x000fe20008000000 */
[----:B------:R-:W-:-:S02]  /*1140*/  UMOV UR15, UR27 ;  /* 0x0000001b000f7c82 */ /* 0x000fc40008000000 */
[----:B------:R-:W-:Y:S01]  /*1150*/  UIMAD UR6, UR6, UR10, URZ ;  /* 0x0000000a060672a4 */ /* 0x000fe2000f8e023f */
[----:B------:R-:W0:Y:S01]  /*1160*/  F2I.U32.TRUNC.NTZ R0, R0 ;  /* 0x0000000000007305 */ /* 0x000e22000020f000 */
[----:B------:R-:W-:Y:S02]  /*1170*/  UIMAD.WIDE.U32 UR14, UR19, UR10, UR14 ;  /* 0x0000000a130e72a5 */ /* 0x000fe4000f8e000e */
[----:B------:R-:W-:Y:S01]  /*1180*/  UIMAD UR19, UR19, UR11, UR6 ;  /* 0x0000000b131372a4 */ /* 0x000fe2000f8e0206 */
[----:B------:R-:W-:Y:S01]  /*1190*/  ULDC UR30, c[0x0][0x658] ;  /* 0x00019600001e7ab9 */ /* 0x000fe20000000800 */
[----:B------:R-:W-:Y:S02]  /*11a0*/  UMOV UR28, 0xffffffff ;  /* 0xffffffff001c7882 */ /* 0x000fe40000000000 */
[----:B------:R-:W-:Y:S01]  /*11b0*/  UIADD3 UR19, UR15, UR19, URZ ;  /* 0x000000130f137290 */ /* 0x000fe2000fffe03f */
[----:B------:R-:W-:Y:S01]  /*11c0*/  ULDC UR25, c[0x0][0x618] ;  /* 0x0001860000197ab9 */ /* 0x000fe20000000800 */
[----:B------:R-:W-:Y:S01]  /*11d0*/  ULDC.64 UR10, c[0x0][0x640] ;  /* 0x00019000000a7ab9 */ /* 0x000fe20000000a00 */
[----:B------:R-:W-:Y:S01]  /*11e0*/  USHF.L.U32 UR15, UR28, UR30, URZ ;  /* 0x0000001e1c0f7299 */ /* 0x000fe2000800063f */
[----:B------:R-:W-:Y:S01]  /*11f0*/  ISETP.NE.U32.AND P0, PT, RZ, UR10, PT ;  /* 0x0000000aff007c0c */ /* 0x000fe2000bf05070 */
[----:B------:R-:W-:-:S02]  /*1200*/  USHF.R.U64 UR28, UR14, UR25, UR19 ;  /* 0x000000190e1c7299 */ /* 0x000fc40008001213 */
[----:B------:R-:W-:Y:S01]  /*1210*/  USHF.R.U32.HI UR14, URZ, UR25, UR19 ;  /* 0x000000193f0e7299 */ /* 0x000fe20008011613 */
[----:B0-----:R-:W-:Y:S01]  /*1220*/  R2UR UR18, R0 ;  /* 0x00000000001272ca */ /* 0x001fe200000e0000 */
[----:B------:R-:W-:Y:S01]  /*1230*/  ULDC UR27, c[0x0][0x608] ;  /* 0x00018200001b7ab9 */ /* 0x000fe20000000800 */
[----:B------:R-:W-:Y:S01]  /*1240*/  ISETP.NE.AND.EX P0, PT, RZ, UR11, PT, P0 ;  /* 0x0000000bff007c0c */ /* 0x000fe2000bf05300 */
[----:B------:R-:W-:Y:S02]  /*1250*/  USHF.R.U64 UR32, UR28, UR27, UR14 ;  /* 0x0000001b1c207299 */ /* 0x000fe4000800120e */
[----:B------:R-:W-:Y:S01]  /*1260*/  USHF.R.U32.HI UR14, URZ, UR27, UR14 ;  /* 0x0000001b3f0e7299 */ /* 0x000fe2000801160e */
[----:B------:R-:W-:Y:S01]  /*1270*/  UMOV UR26, 0x1 ;  /* 0x00000001001a7882 */ /* 0x000fe20000000000 */
[----:B------:R-:W-:Y:S02]  /*1280*/  UIADD3 UR16, -UR16, URZ, URZ ;  /* 0x0000003f10107290 */ /* 0x000fe4000fffe13f */
[----:B------:R-:W-:-:S02]  /*1290*/  USHF.R.U64 UR33, UR32, UR30, UR14 ;  /* 0x0000001e20217299 */ /* 0x000fc4000800120e */
[----:B------:R-:W-:Y:S01]  /*12a0*/  USHF.L.U32 UR25, UR26, UR30, URZ ;  /* 0x0000001e1a197299 */ /* 0x000fe2000800063f */
[----:B------:R-:W-:Y:S01]  /*12b0*/  ULDC UR17, c[0x0][0x144] ;  /* 0x0000510000117ab9 */ /* 0x000fe20000000800 */
[----:B------:R-:W-:Y:S01]  /*12c0*/  ULDC UR6, c[0x0][0x600] ;  /* 0x0001800000067ab9 */ /* 0x000fe20000000800 */
[----:B------:R-:W-:Y:S02]  /*12d0*/  ULOP3.LUT UR26, URZ, UR15, URZ, 0x33, !UPT ;  /* 0x0000000f3f1a7292 */ /* 0x000fe4000f8e333f */
[----:B------:R-:W-:Y:S02]  /*12e0*/  USHF.R.U32.HI UR15, URZ, UR30, UR14 ;  /* 0x0000001e3f0f7299 */ /* 0x000fe4000801160e */
[----:B------:R-:W-:Y:S02]  /*12f0*/  UIADD3 UR12, UR6, -0x1, URZ ;  /* 0xffffffff060c7890 */ /* 0x000fe4000fffe03f */
[----:B------:R-:W-:Y:S02]  /*1300*/  UIADD3 UR29, -UR18, URZ, URZ ;  /* 0x0000003f121d7290 */ /* 0x000fe4000fffe13f */
[----:B------:R-:W-:Y:S01]  /*1310*/  UIMAD UR4, UR17, UR16, UR4 ;  /* 0x00000010110472a4 */ /* 0x000fe2000f8e0204 */
[----:B------:R-:W-:Y:S01]  /*1320*/  ULDC UR34, c[0x0][0x148] ;  /* 0x0000520000227ab9 */ /* 0x000fe20000000800 */
[----:B------:R-:W-:Y:S01]  /*1330*/  ULDC UR30, c[0x0][0x648] ;  /* 0x00019200001e7ab9 */ /* 0x000fe20000000800 */
[----:B------:R-:W-:Y:S01]  /*1340*/  ULDC UR31, c[0x0][0x638] ;  /* 0x00018e00001f7ab9 */ /* 0x000fe20000000800 */
[----:B------:R-:W-:Y:S01]  /*1350*/  UMOV UR14, UR33 ;  /* 0x00000021000e7c82 */ /* 0x000fe20008000000 */
[----:B------:R-:W-:Y:S07]  /*1360*/  @!P0 BRA `(.L_x_12) ;  /* 0x0000000000308947 */ /* 0x000fee0003800000 */
[----:B------:R-:W-:Y:S02]  /*1370*/  ULDC UR18, c[0x0][0x64c] ;  /* 0x0001930000127ab9 */ /* 0x000fe40000000800 */
        /* <DEDUP_REMOVED lines=8> */
[----:B------:R-:W-:-:S07]  /*1400*/  UIMAD.WIDE.U32.X UR10, UR27, UR11, UR18, UP1 ;  /* 0x0000000b1b0a72a5 */ /* 0x000fce00088e0412 */
[----:B------:R-:W-:Y:S01]  /*1410*/  UMOV UR14, UR10 ;  /* 0x0000000a000e7c82 */ /* 0x000fe20008000000 */
[----:B------:R-:W-:-:S05]  /*1420*/  UMOV UR15, UR11 ;  /* 0x0000000b000f7c82 */ /* 0x000fca0008000000 */
.L_x_12:
[----:B------:R-:W-:Y:S01]  /*1430*/  USHF.R.U64 UR10, UR14, UR30, UR15 ;  /* 0x0000001e0e0a7299 */ /* 0x000fe2000800120f */
[----:B------:R-:W-:Y:S01]  /*1440*/  IMAD.MOV.U32 R10, RZ, RZ, 0x1 ;  /* 0x00000001ff0a7424 */ /* 0x000fe200078e00ff */
[----:B------:R-:W-:Y:S01]  /*1450*/  @UP2 UIMAD UR4, UR34, UR29, UR9 ;  /* 0x0000001d220422a4 */ /* 0x000fe2000f8e0209 */
[----:B------:R-:W-:Y:S01]  /*1460*/  IMAD.U32 R0, RZ, RZ, UR5 ;  /* 0x00000005ff007e24 */ /* 0x000fe2000f8e00ff */
[----:B------:R-:W-:Y:S02]  /*1470*/  ULOP3.LUT UR26, UR32, UR26, URZ, 0xc0, !UPT ;  /* 0x0000001a201a7292 */ /* 0x000fe4000f8ec03f */
[----:B------:R-:W-:Y:S02]  /*1480*/  UIADD3 UR9, -UR10, URZ, URZ ;  /* 0x0000003f0a097290 */ /* 0x000fe4000fffe13f */
[----:B------:R-:W-:Y:S02]  /*1490*/  ULOP3.LUT UR12, UR28, UR12, URZ, 0xc0, !UPT ;  /* 0x0000000c1c0c7292 */ /* 0x000fe4000f8ec03f */
[----:B------:R-:W-:-:S02]  /*14a0*/  UIMAD UR25, UR25, UR10, UR26 ;  /* 0x0000000a191972a4 */ /* 0x000fc4000f8e021a */
[----:B------:R-:W-:Y:S01]  /*14b0*/  UIMAD UR9, UR9, UR31, UR33 ;  /* 0x0000001f090972a4 */ /* 0x000fe2000f8e0221 */
[----:B------:R-:W-:Y:S02]  /*14c0*/  ULDC UR10, c[0x0][0x610] ;  /* 0x00018400000a7ab9 */ /* 0x000fe40000000800 */
[----:B------:R-:W-:Y:S02]  /*14d0*/  UIMAD UR4, UR25, UR10, UR4 ;  /* 0x0000000a190472a4 */ /* 0x000fe4000f8e0204 */
[----:B------:R-:W-:-:S04]  /*14e0*/  UIMAD UR9, UR9, UR6, UR12 ;  /* 0x00000006090972a4 */ /* 0x000fc8000f8e020c */
[----:B------:R-:W-:Y:S02]  /*14f0*/  USEL UR6, UR9, UR4, !UP2 ;  /* 0x0000000409067287 */ /* 0x000fe4000d000000 */
[----:B------:R-:W-:-:S04]  /*1500*/  USEL UR4, UR4, UR9, !UP2 ;  /* 0x0000000904047287 */ /* 0x000fc8000d000000 */
[----:B------:R-:W-:Y:S02]  /*1510*/  IMAD.U32 R4, RZ, RZ, UR6 ;  /* 0x00000006ff047e24 */ /* 0x000fe4000f8e00ff */
[----:B------:R-:W-:-:S07]  /*1520*/  IMAD.U32 R5, RZ, RZ, UR4 ;  /* 0x00000004ff057e24 */ /* 0x000fce000f8e00ff */
.L_x_10:
[----:B------:R-:W-:Y:S02]  /*1530*/  ULDC UR4, c[0x0][0x28c] ;  /* 0x0000a30000047ab9 */ /* 0x000fe40000000800 */
[----:B------:R-:W-:-:S04]  /*1540*/  UIADD3 UR4, UR4, 0x1f, URZ ;  /* 0x0000001f04047890 */ /* 0x000fc8000fffe03f */
[----:B------:R-:W-:-:S04]  /*1550*/  USHF.R.S32.HI UR5, URZ, 0x1f, UR4 ;  /* 0x0000001f3f057899 */ /* 0x000fc80008011404 */
[----:B------:R-:W-:-:S04]  /*1560*/  ULEA.HI UR5, UR5, UR4, URZ, 0x5 ;  /* 0x0000000405057291 */ /* 0x000fc8000f8f283f */
[----:B------:R-:W-:Y:S01]  /*1570*/  USHF.R.S32.HI UR14, URZ, 0x5, UR5 ;  /* 0x000000053f0e7899 */ /* 0x000fe20008011405 */
[----:B------:R-:W-:Y:S11]  /*1580*/  @!P1 BRA `(.L_x_13) ;  /* 0x0000008800a09947 */ /* 0x000ff60003800000 */
[----:B------:R-:W-:-:S06]  /*1590*/  UISETP.GT.U32.AND UP1, UPT, UR24, 0x1, UPT ;  /* 0x000000011800788c */ /* 0x000fcc000bf24070 */
[----:B------:R-:W-:-:S13]  /*15a0*/  PLOP3.LUT P0, PT, PT, PT, UP1, 0x80, 0x0 ;  /* 0x000000000000781c */ /* 0x000fda0003f0f018 */
[----:B------:R-:W-:Y:S05]  /*15b0*/  @P0 EXIT ;  /* 0x000000000000094d */ /* 0x000fea0003800000 */
.L_x_14:
[----:B------:R-:W-:-:S08]  /*15c0*/  NOP ;  /* 0x0000000000007918 */ /* 0x000fd00000000000 */
[----:B------:R-:W0:Y:S02]  /*15d0*/  USETMAXREG.TRY_ALLOC.CTAPOOL UP1, 0xe8 ;  /* 0x000000e8000079c8 */ /* 0x000e240008020600 */
[----:B0-----:R-:W-:-:S13]  /*15e0*/  PLOP3.LUT P0, PT, PT, PT, UP1, 0x80, 0x0 ;  /* 0x000000000000781c */ /* 0x001fda0003f0f018 */
[----:B------:R-:W-:Y:S05]  /*15f0*/  @!P0 BRA `(.L_x_14) ;  /* 0xfffffffc00f08947 */ /* 0x000fea000383ffff */
[----:B------:R-:W-:-:S13]  /*1600*/  LOP3.LUT P0, RZ, R10, 0xff, RZ, 0xc0, !PT ;  /* 0x000000ff0aff7812 */ /* 0x000fda000780c0ff */
[----:B------:R-:W-:Y:S05]  /*1610*/  @!P0 EXIT ;  /* 0x000000000000894d */ /* 0x000fea0003800000 */
[----:B------:R-:W0:Y:S01]  /*1620*/  S2UR UR5, SR_CgaCtaId ;  /* 0x00000000000579c3 */ /* 0x000e220000008800 */
[----:B------:R-:W-:Y:S01]  /*1630*/  SHF.R.S32.HI R7, RZ, 0x1f, R6 ;  /* 0x0000001fff077819 */ /* 0x000fe20000011406 */
[----:B------:R-:W-:Y:S01]  /*1640*/  VIADD R12, R11, 0xffffffff ;  /* 0xffffffff0b0c7836 */ /* 0x000fe20000000000 */
[----:B------:R-:W-:Y:S01]  /*1650*/  UMOV UR11, 0x400 ;  /* 0x00000400000b7882 */ /* 0x000fe20000000000 */
[----:B------:R-:W-:Y:S01]  /*1660*/  USHF.R.U32.HI UR4, URZ, 0x5, UR14 ;  /* 0x000000053f047899 */ /* 0x000fe2000801160e */
[CC--:B------:R-:W-:Y:S01]  /*1670*/  LEA.HI R10, R7.reuse, R6.reuse, RZ, 0x2 ;  /* 0x00000006070a7211 */ /* 0x0c0fe200078f10ff */
[----:B------:R-:W-:Y:S01]  /*1680*/  ULOP3.LUT UR10, UR14, 0x1f, URZ, 0xc0, !UPT ;  /* 0x0000001f0e0a7892 */ /* 0x000fe2000f8ec03f */
[----:B------:R-:W-:Y:S01]  /*1690*/  LEA.HI R7, R7, R6, RZ, 0x5 ;  /* 0x0000000607077211 */ /* 0x000fe200078f28ff */
[----:B------:R-:W-:Y:S01]  /*16a0*/  UISETP.LT.AND UP1, UPT, UR14, 0x1, UPT ;  /* 0x000000010e00788c */ /* 0x000fe2000bf21270 */
[--C-:B------:R-:W-:Y:S01]  /*16b0*/  SHF.R.S32.HI R14, RZ, 0x2, R10.reuse ;  /* 0x00000002ff0e7819 */ /* 0x100fe2000001140a */
[----:B------:R-:W-:Y:S01]  /*16c0*/  ULOP3.LUT UR4, UR4, 0x1, URZ, 0xc0, !UPT ;  /* 0x0000000104047892 */ /* 0x000fe2000f8ec03f */
[----:B------:R-:W-:Y:S01]  /*16d0*/  SHF.R.S32.HI R15, RZ, 0x1f, R10 ;  /* 0x0000001fff0f7819 */ /* 0x000fe2000001140a */
[----:B------:R-:W-:Y:S01]  /*16e0*/  ULDC UR6, c[0x0][0x284] ;  /* 0x0000a10000067ab9 */ /* 0x000fe20000000800 */
[----:B------:R-:W-:Y:S01]  /*16f0*/  LOP3.LUT R13, R10, 0xfffffffc, RZ, 0xc0, !PT ;  /* 0xfffffffc0a0d7812 */ /* 0x000fe200078ec0ff */
[----:B------:R-:W-:Y:S01]  /*1700*/  USEL UR10, UR10, URZ, !UP0 ;  /* 0x0000003f0a0a7287 */ /* 0x000fe2000c000000 */
[----:B------:R-:W-:Y:S01]  /*1710*/  LEA.HI R15, R15, R14, RZ, 0x3 ;  /* 0x0000000e0f0f7211 */ /* 0x000fe200078f18ff */
[----:B------:R-:W-:Y:S01]  /*1720*/  USEL UR9, UR14, 0x1, UP1 ;  /* 0x000000010e097887 */ /* 0x000fe20008800000 */
[----:B------:R-:W-:Y:S01]  /*1730*/  ISETP.NE.AND P0, PT, R12, RZ, PT ;  /* 0x000000ff0c00720c */ /* 0x000fe20003f05270 */
[----:B------:R-:W-:Y:S01]  /*1740*/  IMAD.IADD R10, R6, 0x1, -R13 ;  /* 0x00000001060a7824 */ /* 0x000fe200078e0a0d */
[----:B------:R-:W-:Y:S01]  /*1750*/  LOP3.LUT R15, R15, 0xfffffff8, RZ, 0xc0, !PT ;  /* 0xfffffff80f0f7812 */ /* 0x000fe200078ec0ff */
[----:B------:R-:W-:Y:S01]  /*1760*/  IMAD.SHL.U32 R12, R12, 0x8, RZ ;  /* 0x000000080c0c7824 */ /* 0x000fe200078e00ff */
[----:B------:R-:W-:Y:S01]  /*1770*/  SHF.R.S32.HI R13, RZ, 0x5, R7 ;  /* 0x00000005ff0d7819 */ /* 0x000fe20000011407 */
[----:B------:R-:W-:Y:S01]  /*1780*/  UISETP.EQ.U32.AND UP0, UPT, UR4, 0x1, !UP0 ;  /* 0x000000010400788c */ /* 0x000fe2000c702070 */
[----:B------:R-:W-:Y:S01]  /*1790*/  SEL R175, RZ, 0x1, P0 ;  /* 0x00000001ffaf7807 */ /* 0x000fe20000000000 */
[----:B0-----:R-:W-:Y:S01]  /*17a0*/  ULEA UR11, UR5, UR11, 0x18 ;  /* 0x0000000b050b7291 */ /* 0x001fe2000f8ec03f */
[----:B------:R-:W-:Y:S01]  /*17b0*/  IMAD.IADD R6, R14, 0x1, -R15 ;  /* 0x000000010e067824 */ /* 0x000fe200078e0a0f */
[----:B------:R-:W-:Y:S01]  /*17c0*/  LOP3.LUT R12, R12, 0x8, RZ, 0xc0, !PT ;  /* 0x000000080c0c7812 */ /* 0x000fe200078ec0ff */
[----:B------:R-:W-:-:S02]  /*17d0*/  ULOP3.LUT UR24, UR13, 0x1, URZ, 0xfc, !UPT ;  /* 0x000000010d187892 */ /* 0x000fc4000f8efc3f */
[----:B------:R-:W-:Y:S01]  /*17e0*/  UIADD3 UR12, UR11, 0x210, URZ ;  /* 0x000002100b0c7890 */ /* 0x000fe2000fffe03f */
[--C-:B------:R-:W-:Y:S01]  /*17f0*/  SHF.R.S32.HI R7, RZ, 0x1f, R6.reuse ;  /* 0x0000001fff077819 */ /* 0x100fe20000011406 */
[C-C-:B------:R-:W-:Y:S01]  /*1800*/  IMAD R15, R13.reuse, -0x10, -R6.reuse ;  /* 0xfffffff00d0f7824 */ /* 0x140fe200078e0a06 */
[C---:B------:R-:W-:Y:S01]  /*1810*/  LOP3.LUT R177, R12.reuse, 0x8, RZ, 0x3c, !PT ;  /* 0x000000080cb17812 */ /* 0x040fe200078e3cff */
[----:B------:R-:W-:Y:S01]  /*1820*/  USHF.L.U32 UR15, UR14, 0x1, URZ ;  /* 0x000000010e0f7899 */ /* 0x000fe2000800063f */
[----:B------:R-:W-:Y:S01]  /*1830*/  LOP3.LUT R14, R12, 0x18, RZ, 0x3c, !PT ;  /* 0x000000180c0e7812 */ /* 0x000fe200078e3cff */
[----:B------:R-:W-:Y:S01]  /*1840*/  IMAD.WIDE R6, R13, 0x10, R6 ;  /* 0x000000100d067825 */ /* 0x000fe200078e0206 */
[----:B------:R-:W-:Y:S01]  /*1850*/  LEA R11, R11, UR12, 0x3 ;  /* 0x0000000c0b0b7c11 */ /* 0x000fe2000f8e18ff */
[----:B------:R-:W-:Y:S02]  /*1860*/  UIADD3 UR9, -UR9, UR14, URZ ;  /* 0x0000000e09097290 */ /* 0x000fe4000fffe13f */
[----:B------:R-:W-:Y:S01]  /*1870*/  VIADD R15, R15, UR6 ;  /* 0x000000060f0f7c36 */ /* 0x000fe20008000000 */
[----:B------:R-:W-:-:S12]  /*1880*/  USEL UR8, URZ, 0x1, !UP0 ;  /* 0x000000013f087887 */ /* 0x000fd8000c000000 */
.L_x_201:
[----:B------:R-:W-:Y:S01]  /*1890*/  SHF.L.U32 R12, R175, 0x1f, RZ ;  /* 0x0000001faf0c7819 */ /* 0x000fe200000006ff */
[----:B------:R-:W0:Y:S01]  /*18a0*/  LDC R13, c[0x0][0x28c] ;  /* 0x0000a300ff0d7b82 */ /* 0x000e220000000800 */
[----:B------:R-:W-:Y:S01]  /*18b0*/  UMOV UR4, URZ ;  /* 0x0000003f00047c82 */ /* 0x000fe20008000000 */
[----:B------:R-:W-:Y:S01]  /*18c0*/  UMOV UR25, UR10 ;  /* 0x0000000a00197c82 */ /* 0x000fe20008000000 */
[----:B-1----:R-:W1:Y:S01]  /*18d0*/  SYNCS.PHASECHK.TRANS64.TRYWAIT P0, [R11+URZ+-0x8], R12 ;  /* 0xfffff80c0b0075a7 */ /* 0x002e62000800017f */
[----:B0-----:R-:W-:Y:S01]  /*18e0*/  ISETP.GE.AND P1, PT, R13, 0x1, PT ;  /* 0x000000010d00780c */ /* 0x001fe20003f26270 */
[----:B-1-34-:R-:W-:-:S12]  /*18f0*/  @!P0 BRA `(.L_x_15) ;  /* 0x000000a400a48947 */ /* 0x01afd80003800000 */
.L_x_251:
[----:B------:R-:W-:Y:S01]  /*1900*/  UMOV UR5, URZ ;  /* 0x0000003f00057c82 */ /* 0x000fe20008000000 */
[----:B------:R-:W-:Y:S01]  /*1910*/  UMOV UR6, URZ ;  /* 0x0000003f00067c82 */ /* 0x000fe20008000000 */
[----:B------:R-:W-:Y:S02]  /*1920*/  CS2R R20, SRZ ;  /* 0x0000000000147805 */ /* 0x000fe4000001ff00 */
[----:B------:R-:W-:Y:S02]  /*1930*/  CS2R R16, SRZ ;  /* 0x0000000000107805 */ /* 0x000fe4000001ff00 */
[----:B------:R-:W-:Y:S02]  /*1940*/  CS2R R18, SRZ ;  /* 0x0000000000127805 */ /* 0x000fe4000001ff00 */
[----:B------:R-:W-:Y:S02]  /*1950*/  CS2R R22, SRZ ;  /* 0x0000000000167805 */ /* 0x000fe4000001ff00 */
[----:B------:R-:W-:-:S02]  /*1960*/  CS2R R104, SRZ ;  /* 0x0000000000687805 */ /* 0x000fc4000001ff00 */
[----:B------:R-:W-:Y:S02]  /*1970*/  CS2R R106, SRZ ;  /* 0x00000000006a7805 */ /* 0x000fe4000001ff00 */
        /* <DEDUP_REMOVED lines=32> */
[----:B------:R-:W-:Y:S01]  /*1b80*/  CS2R R172, SRZ ;  /* 0x0000000000ac7805 */ /* 0x000fe2000001ff00 */
[----:B------:R-:W-:Y:S01]  /*1b90*/  IMAD.MOV.U32 R174, RZ, RZ, RZ ;  /* 0x000000ffffae7224 */ /* 0x000fe200078e00ff */
[----:B------:R-:W-:Y:S01]  /*1ba0*/  CS2R R88, SRZ ;  /* 0x0000000000587805 */ /* 0x000fe2000001ff00 */
[----:B------:R-:W-:Y:S01]  /*1bb0*/  IMAD.MOV.U32 R176, RZ, RZ, RZ ;  /* 0x000000ffffb07224 */ /* 0x000fe200078e00ff */
[----:B------:R-:W-:Y:S01]  /*1bc0*/  CS2R R90, SRZ ;  /* 0x00000000005a7805 */ /* 0x000fe2000001ff00 */
[----:B------:R-:W-:Y:S01]  /*1bd0*/  IMAD.U32 R179, RZ, RZ, UR8 ;  /* 0x00000008ffb37e24 */ /* 0x000fe2000f8e00ff */
        /* <DEDUP_REMOVED lines=37> */
[----:B------:R-:W-:Y:S01]  /*1e30*/  CS2R R38, SRZ ;  /* 0x0000000000267805 */ /* 0x000fe2000001ff00 */
[----:B------:R-:W-:Y:S06]  /*1e40*/  @!P1 BRA `(.L_x_16) ;  /* 0x0000000800d49947 */ /* 0x000fec0003800000 */
[----:B------:R-:W-:-:S06]  /*1e50*/  UISETP.NE.AND UP0, UPT, UR24, 0x3, UPT ;  /* 0x000000031800788c */ /* 0x000fcc000bf05270 */
[----:B------:R-:W-:-:S13]  /*1e60*/  PLOP3.LUT P1, PT, PT, PT, UP0, 0x80, 0x0 ;  /* 0x000000000000781c */ /* 0x000fda0003f2f008 */
[----:B------:R-:W-:Y:S05]  /*1e70*/  @!P1 BRA `(.L_x_17) ;  /* 0x0000000000049947 */ /* 0x000fea0003800000 */
[----:B------:R-:W-:Y:S01]  /*1e80*/  BPT.TRAP 0x1 ;  /* 0x000000040000795c */ /* 0x000fe20000300000 */
.L_x_17:
[----:B------:R-:W-:Y:S01]  /*1e90*/  ULEA UR5, UR10, UR11, 0x3 ;  /* 0x0000000b0a057291 */ /* 0x000fe2000f8e183f */
[----:B0-----:R-:W-:-:S05]  /*1ea0*/  IMAD.U32 R12, RZ, RZ, UR8 ;  /* 0x00000008ff0c7e24 */ /* 0x001fca000f8e00ff */
[----:B------:R-:W-:-:S04]  /*1eb0*/  SHF.L.U32 R12, R12, 0x1f, RZ ;  /* 0x0000001f0c0c7819 */ /* 0x000fc800000006ff */
[----:B------:R0:W1:Y:S01]  /*1ec0*/  SYNCS.PHASECHK.TRANS64.TRYWAIT P0, [UR5], R12 ;  /* 0x0000000cff0075a7 */ /* 0x0000620008000145 */
[----:B------:R-:W-:Y:S05]  /*1ed0*/  @!P1 BRA `(.L_x_18) ;  /* 0x0000000000049947 */ /* 0x000fea0003800000 */
[----:B------:R-:W-:Y:S01]  /*1ee0*/  BPT.TRAP 0x1 ;  /* 0x000000040000795c */ /* 0x000fe20000300000 */
.L_x_18:
[----:B------:R-:W-:Y:S01]  /*1ef0*/  UMOV UR4, 0x1 ;  /* 0x0000000100047882 */ /* 0x000fe20000000000 */
[----:B------:R-:W-:Y:S01]  /*1f00*/  IMAD.MOV.U32 R20, RZ, RZ, RZ ;  /* 0x000000ffff147224 */ /* 0x000fe200078e00ff */
[----:B-1----:R-:W-:Y:S06]  /*1f10*/  @P0 BRA `(.L_x_19) ;  /* 0x0000000000080947 */ /* 0x002fec0003800000 */
[----:B------:R-:W1:Y:S02]  /*1f20*/  SYNCS.PHASECHK.TRANS64.TRYWAIT P0, [UR5], R12 ;  /* 0x0000000cff0075a7 */ /* 0x000e640008000145 */
[----:B-1----:R-:W-:Y:S05]  /*1f30*/  @!P0 BRA `(.L_x_20) ;  /* 0x000000a000288947 */ /* 0x002fea0003800000 */
.L_x_19:
[----:B------:R-:W-:Y:S01]  /*1f40*/  UIADD3 UR5, UR11, 0x300, URZ ;  /* 0x000003000b057890 */ /* 0x000fe2000fffe03f */
[----:B------:R-:W-:Y:S01]  /*1f50*/  WARPGROUP.ARRIVE ;  /* 0x00000000000079c5 */ /* 0x000fe20000000000 */
[----:B------:R-:W-:Y:S01]  /*1f60*/  UIADD3 UR6, UR11, 0x10300, URZ ;  /* 0x000103000b067890 */ /* 0x000fe2000fffe03f */
[----:B------:R-:W-:Y:S01]  /*1f70*/  CS2R R16, SRZ ;  /* 0x0000000000107805 */ /* 0x000fe2000001ff00 */
[----:B------:R-:W-:Y:S01]  /*1f80*/  USHF.R.U32.HI UR5, URZ, 0x4, UR5 ;  /* 0x000000043f057899 */ /* 0x000fe20008011605 */
[----:B------:R-:W-:Y:S01]  /*1f90*/  CS2R R18, SRZ ;  /* 0x0000000000127805 */ /* 0x000fe2000001ff00 */
[----:B------:R-:W-:Y:S01]  /*1fa0*/  USHF.R.U32.HI UR6, URZ, 0x4, UR6 ;  /* 0x000000043f067899 */ /* 0x000fe20008011606 */
[----:B------:R-:W-:Y:S01]  /*1fb0*/  CS2R R22, SRZ ;  /* 0x0000000000167805 */ /* 0x000fe2000001ff00 */
[----:B------:R-:W-:Y:S01]  /*1fc0*/  ULOP3.LUT UR5, UR5, 0x3fff, URZ, 0xc0, !UPT ;  /* 0x00003fff05057892 */ /* 0x000fe2000f8ec03f */
[----:B------:R-:W-:Y:S01]  /*1fd0*/  IMAD.MOV.U32 R21, RZ, RZ, RZ ;  /* 0x000000ffff157224 */ /* 0x000fe200078e00ff */
[----:B------:R-:W-:Y:S01]  /*1fe0*/  ULOP3.LUT UR6, UR6, 0x3fff, URZ, 0xc0, !UPT ;  /* 0x00003fff06067892 */ /* 0x000fe2000f8ec03f */
[----:B------:R-:W-:Y:S01]  /*1ff0*/  CS2R R104, SRZ ;  /* 0x0000000000687805 */ /* 0x000fe2000001ff00 */
[----:B------:R-:W-:Y:S01]  /*2000*/  ULOP3.LUT UR16, UR5, 0x10000, URZ, 0xfc, !UPT ;  /* 0x0001000005107892 */ /* 0x000fe2000f8efc3f */
[----:B------:R-:W-:Y:S01]  /*2010*/  CS2R R106, SRZ ;  /* 0x00000000006a7805 */ /* 0x000fe2000001ff00 */
[----:B------:R-:W-:Y:S01]  /*2020*/  ULOP3.LUT UR5, UR6, 0x10000, URZ, 0xfc, !UPT ;  /* 0x0001000006057892 */ /* 0x000fe2000f8efc3f */
[----:B------:R-:W-:Y:S01]  /*2030*/  CS2R R110, SRZ ;  /* 0x00000000006e7805 */ /* 0x000fe2000001ff00 */
[----:B------:R-:W-:Y:S01]  /*2040*/  ULEA UR16, UR10, UR16, 0x7 ;  /* 0x000000100a107291 */ /* 0x000fe2000f8e383f */
[----:B------:R-:W-:Y:S01]  /*2050*/  CS2R R108, SRZ ;  /* 0x00000000006c7805 */ /* 0x000fe2000001ff00 */
[----:B------:R-:W-:Y:S01]  /*2060*/  UIMAD UR5, UR10, 0x140, UR5 ;  /* 0x000001400a0578a4 */ /* 0x000fe2000f8e0205 */
[----:B------:R-:W-:Y:S01]  /*2070*/  CS2R R112, SRZ ;  /* 0x0000000000707805 */ /* 0x000fe2000001ff00 */
[----:B------:R-:W-:Y:S01]  /*2080*/  UMOV UR17, 0xc0000010 ;  /* 0xc000001000117882 */ /* 0x000fe20000000000 */
[----:B------:R-:W-:Y:S01]  /*2090*/  UMOV UR19, 0xc0000010 ;  /* 0xc000001000137882 */ /* 0x000fe20000000000 */
[----:B------:R-:W-:Y:S01]  /*20a0*/  UIADD3 UR6, UR5, 0x40, URZ ;  /* 0x0000004005067890 */ /* 0x000fe2000fffe03f */
[----:B------:R-:W-:Y:S01]  /*20b0*/  CS2R R116, SRZ ;  /* 0x0000000000747805 */ /* 0x000fe2000001ff00 */
[----:B------:R-:W-:Y:S01]  /*20c0*/  UIADD3 UR25, UR5, 0x80, URZ ;  /* 0x0000008005197890 */ /* 0x000fe2000fffe03f */
[----:B------:R-:W-:Y:S01]  /*20d0*/  CS2R R118, SRZ ;  /* 0x0000000000767805 */ /* 0x000fe2000001ff00 */
[----:B------:R-:W-:Y:S01]  /*20e0*/  UMOV UR18, UR5 ;  /* 0x0000000500127c82 */ /* 0x000fe20008000000 */
[----:B------:R-:W-:Y:S01]  /*20f0*/  CS2R R114, SRZ ;  /* 0x0000000000727805 */ /* 0x000fe2000001ff00 */
[----:B------:R-:W-:Y:S01]  /*2100*/  QGMMA.64x32x32.F32.E4M3.E4M3 R88, gdesc[UR16], RZ, !UPT ;  /* 0x00600000105879f3 */ /* 0x000fe2000c7008ff */
[----:B------:R-:W-:Y:S01]  /*2110*/  UMOV UR18, UR6 ;  /* 0x0000000600127c82 */ /* 0x000fe20008000000 */
[----:B------:R-:W-:Y:S01]  /*2120*/  UIADD3 UR6, UR5, 0xc0, URZ ;  /* 0x000000c005067890 */ /* 0x000fe2000fffe03f */
[----:B------:R-:W-:Y:S01]  /*2130*/  CS2R R120, SRZ ;  /* 0x0000000000787805 */ /* 0x000fe2000001ff00 */
[----:B------:R-:W-:Y:S01]  /*2140*/  UMOV UR19, 0xc0000010 ;  /* 0xc000001000137882 */ /* 0x000fe20000000000 */
[----:B------:R-:W-:Y:S01]  /*2150*/  UIADD3 UR5, UR5, 0x100, URZ ;  /* 0x0000010005057890 */ /* 0x000fe2000fffe03f */
[----:B------:R-:W-:Y:S01]  /*2160*/  QGMMA.64x32x32.F32.E4M3.E4M3 R72, gdesc[UR16], RZ, !UPT ;  /* 0x00600000104879f3 */ /* 0x000fe2000c7008ff */
[----:B------:R-:W-:Y:S01]  /*2170*/  UMOV UR18, UR25 ;  /* 0x0000001900127c82 */ /* 0x000fe20008000000 */
[----:B------:R-:W-:Y:S01]  /*2180*/  UMOV UR19, 0xc0000010 ;  /* 0xc000001000137882 */ /* 0x000fe20000000000 */
[----:B------:R-:W-:Y:S01]  /*2190*/  CS2R R122, SRZ ;  /* 0x00000000007a7805 */ /* 0x000fe2000001ff00 */
[----:B------:R-:W-:Y:S01]  /*21a0*/  QGMMA.64x32x32.F32.E4M3.E4M3 R56, gdesc[UR16], RZ, !UPT ;  /* 0x00600000103879f3 */ /* 0x000fe2000c7008ff */
[----:B------:R-:W-:Y:S01]  /*21b0*/  UMOV UR18, UR6 ;  /* 0x0000000600127c82 */ /* 0x000fe20008000000 */
[----:B------:R-:W-:Y:S01]  /*21c0*/  UMOV UR19, 0xc0000010 ;  /* 0xc000001000137882 */ /* 0x000fe20000000000 */
[----:B------:R-:W-:Y:S01]  /*21d0*/  CS2R R124, SRZ ;  /* 0x00000000007c7805 */ /* 0x000fe2000001ff00 */
[----:B------:R-:W-:Y:S01]  /*21e0*/  QGMMA.64x32x32.F32.E4M3.E4M3 R40, gdesc[UR16], RZ, !UPT ;  /* 0x00600000102879f3 */ /* 0x000fe2000c7008ff */
[----:B------:R-:W-:Y:S01]  /*21f0*/  UMOV UR18, UR5 ;  /* 0x0000000500127c82 */ /* 0x000fe20008000000 */
[----:B------:R-:W-:Y:S01]  /*2200*/  ULDC UR5, c[0x0][0x50c] ;  /* 0x0001430000057ab9 */ /* 0x000fe20000000800 */
[----:B------:R-:W-:Y:S01]  /*2210*/  UMOV UR19, 0xc0000010 ;  /* 0xc000001000137882 */ /* 0x000fe20000000000 */
[----:B------:R-:W-:Y:S01]  /*2220*/  UISETP.NE.AND UP0, UPT, UR5, 0x1, UPT ;  /* 0x000000010500788c */ /* 0x000fe2000bf05270 */
[----:B------:R-:W-:Y:S01]  /*2230*/  QGMMA.64x32x32.F32.E4M3.E4M3 R24, gdesc[UR16], RZ, !UPT, gsb0 ;  /* 0x00600000101879f3 */ /* 0x000fe2000c0008ff */
[----:B------:R-:W-:-:S02]  /*2240*/  CS2R R126, SRZ ;  /* 0x00000000007e7805 */ /* 0x000fc4000001ff00 */
[----:B------:R-:W-:Y:S01]  /*2250*/  CS2R R128, SRZ ;  /* 0x0000000000807805 */ /* 0x000fe2000001ff00 */
[----:B------:R-:W-:Y:S01]  /*2260*/  USEL UR5, URZ, 0x1, UP0 ;  /* 0x000000013f057887 */ /* 0x000fe20008000000 */
[----:B------:R-:W-:Y:S02]  /*2270*/  CS2R R130, SRZ ;  /* 0x0000000000827805 */ /* 0x000fe4000001ff00 */
[----:B------:R-:W-:Y:S02]  /*2280*/  CS2R R132, SRZ ;  /* 0x0000000000847805 */ /* 0x000fe4000001ff00 */
[----:B------:R-:W-:Y:S02]  /*2290*/  CS2R R136, SRZ ;  /* 0x0000000000887805 */ /* 0x000fe4000001ff00 */
[----:B------:R-:W-:Y:S02]  /*22a0*/  CS2R R138, SRZ ;  /* 0x00000000008a7805 */ /* 0x000fe4000001ff00 */
[----:B------:R-:W-:-:S02]  /*22b0*/  CS2R R134, SRZ ;  /* 0x0000000000867805 */ /* 0x000fc4000001ff00 */
[----:B------:R-:W-:Y:S02]  /*22c0*/  ISETP.NE.AND P0, PT, RZ, UR5, PT ;  /* 0x00000005ff007c0c */ /* 0x000fe4000bf05270 */
        /* <DEDUP_REMOVED lines=16> */
[----:B------:R-:W-:Y:S01]  /*23d0*/  CS2R R172, SRZ ;  /* 0x0000000000ac7805 */ /* 0x000fe2000001ff00 */
[----:B------:R-:W-:-:S02]  /*23e0*/  IMAD.MOV.U32 R174, RZ, RZ, RZ ;  /* 0x000000ffffae7224 */ /* 0x000fc400078e00ff */
[----:B------:R-:W-:Y:S01]  /*23f0*/  IMAD.MOV.U32 R176, RZ, RZ, RZ ;  /* 0x000000ffffb07224 */ /* 0x000fe200078e00ff */
[----:B------:R-:W-:Y:S06]  /*2400*/  @!P0 BRA `(.L_x_21) ;  /* 0x0000000400488947 */ /* 0x000fec0003800000 */
[----:B------:R-:W-:Y:S02]  /*2410*/  WARPGROUP.DEPBAR.LE gsb0, 0x0 ;  /* 0x00008000000079c5 */ /* 0x000fe40000010000 */
[----:B------:R-:W-:-:S01]  /*2420*/  FADD R173, RZ, R88 ;  /* 0x00000058ffad7221 */ /* 0x000fc20000000000 */
[----:B------:R-:W-:Y:S01]  /*2430*/  FADD R176, RZ, R89 ;  /* 0x00000059ffb07221 */ /* 0x000fe20000000000 */
        /* <DEDUP_REMOVED lines=78> */
[----:B------:R-:W-:-:S06]  /*2920*/  UMOV UR4, URZ ;  /* 0x0000003f00047c82 */ /* 0x000fcc0008000000 */
.L_x_21:
[----:B------:R-:W-:-:S04]  /*2930*/  UIADD3 UR25, UR10, 0x1, URZ ;  /* 0x000000010a197890 */ /* 0x000fc8000fffe03f */
[----:B------:R-:W-:-:S04]  /*2940*/  UISETP.NE.AND UP0, UPT, UR25, 0x20, UPT ;  /* 0x000000201900788c */ /* 0x000fc8000bf05270 */
[----:B------:R-:W-:Y:S02]  /*2950*/  USEL UR6, URZ, 0x1, UP0 ;  /* 0x000000013f067887 */ /* 0x000fe40008000000 */
[----:B------:R-:W-:Y:S02]  /*2960*/  USEL UR25, UR25, URZ, UP0 ;  /* 0x0000003f19197287 */ /* 0x000fe40008000000 */
[----:B------:R-:W-:-:S06]  /*2970*/  ULOP3.LUT UR6, UR8, UR6, URZ, 0x3c, !UPT ;  /* 0x0000000608067292 */ /* 0x000fcc000f8e3c3f */
[----:B------:R-:W-:Y:S01]  /*2980*/  IMAD.U32 R179, RZ, RZ, UR6 ;  /* 0x00000006ffb37e24 */ /* 0x000fe2000f8e00ff */
[----:B------:R-:W-:-:S06]  /*2990*/  UMOV UR6, 0x1 ;  /* 0x0000000100067882 */ /* 0x000fcc0000000000 */
.L_x_16:
[----:B------:R-:W-:-:S06]  /*29a0*/  UISETP.GE.AND UP0, UPT, UR9, 0x1, UPT ;  /* 0x000000010900788c */ /* 0x000fcc000bf06270 */
[----:B------:R-:W-:-:S13]  /*29b0*/  PLOP3.LUT P0, PT, PT, PT, UP0, 0x80, 0x0 ;  /* 0x000000000000781c */ /* 0x000fda0003f0f008 */
[----:B------:R-:W-:Y:S05]  /*29c0*/  @!P0 BRA `(.L_x_22) ;  /* 0x00000008007c8947 */ /* 0x000fea0003800000 */
[----:B01----:R-:W-:Y:S01]  /*29d0*/  IMAD.U32 R12, RZ, RZ, UR9 ;  /* 0x00000009ff0c7e24 */ /* 0x003fe2000f8e00ff */
[----:B------:R-:W-:Y:S01]  /*29e0*/  UMOV UR26, UR10 ;  /* 0x0000000a001a7c82 */ /* 0x000fe20008000000 */
[----:B------:R-:W-:-:S05]  /*29f0*/  ULDC UR29, c[0x0][0x50c] ;  /* 0x00014300001d7ab9 */ /* 0x000fca0000000800 */
.L_x_30:
[----:B------:R-:W-:-:S06]  /*2a00*/  UISETP.NE.AND UP0, UPT, UR24, 0x3, UPT ;  /* 0x000000031800788c */ /* 0x000fcc000bf05270 */
[----:B------:R-:W-:-:S13]  /*2a10*/  PLOP3.LUT P1, PT, PT, PT, UP0, 0x80, 0x0 ;  /* 0x000000000000781c */ /* 0x000fda0003f2f008 */
[----:B01----:R-:W-:Y:S05]  /*2a20*/  @!P1 BRA `(.L_x_23) ;  /* 0x0000000000049947 */ /* 0x003fea0003800000 */
[----:B------:R-:W-:Y:S01]  /*2a30*/  BPT.TRAP 0x1 ;  /* 0x000000040000795c */ /* 0x000fe20000300000 */
.L_x_23:
[----:B------:R-:W-:Y:S01]  /*2a40*/  ULEA UR16, UR25, UR11, 0x3 ;  /* 0x0000000b19107291 */ /* 0x000fe2000f8e183f */
[----:B------:R-:W-:-:S08]  /*2a50*/  SHF.L.U32 R13, R179, 0x1f, RZ ;  /* 0x0000001fb30d7819 */ /* 0x000fd000000006ff */
[----:B------:R0:W1:Y:S01]  /*2a60*/  SYNCS.PHASECHK.TRANS64.TRYWAIT P0, [UR16], R13 ;  /* 0x0000000dff0075a7 */ /* 0x0000620008000150 */
[----:B------:R-:W-:Y:S05]  /*2a70*/  @!P1 BRA `(.L_x_24) ;  /* 0x0000000000049947 */ /* 0x000fea0003800000 */
[----:B------:R-:W-:Y:S01]  /*2a80*/  BPT.TRAP 0x1 ;  /* 0x000000040000795c */ /* 0x000fe20000300000 */
.L_x_24:
[----:B-1----:R-:W-:Y:S05]  /*2a90*/  @P0 BRA `(.L_x_25) ;  /* 0x0000000000080947 */ /* 0x002fea0003800000 */
[----:B------:R-:W1:Y:S02]  /*2aa0*/  SYNCS.PHASECHK.TRANS64.TRYWAIT P0, [UR16], R13 ;  /* 0x0000000dff0075a7 */ /* 0x000e640008000150 */
[----:B-1----:R-:W-:Y:S05]  /*2ab0*/  @!P0 BRA `(.L_x_26) ;  /* 0x0000009400608947 */ /* 0x002fea0003800000 */
.L_x_25:
[----:B------:R-:W-:Y:S01]  /*2ac0*/  UIADD3 UR17, UR11, 0x10300, URZ ;  /* 0x000103000b117890 */ /* 0x000fe2000fffe03f */
[----:B------:R-:W-:Y:S01]  /*2ad0*/  WARPGROUP.ARRIVE ;  /* 0x00000000000079c5 */ /* 0x000fe20000000000 */
[----:B------:R-:W-:Y:S02]  /*2ae0*/  UIADD3 UR16, UR11, 0x300, URZ ;  /* 0x000003000b107890 */ /* 0x000fe4000fffe03f */
[----:B------:R-:W-:Y:S02]  /*2af0*/  USHF.R.U32.HI UR17, URZ, 0x4, UR17 ;  /* 0x000000043f117899 */ /* 0x000fe40008011611 */
[----:B------:R-:W-:Y:S02]  /*2b00*/  USHF.R.U32.HI UR16, URZ, 0x4, UR16 ;  /* 0x000000043f107899 */ /* 0x000fe40008011610 */
[----:B------:R-:W-:Y:S02]  /*2b10*/  UISETP.NE.AND UP0, UPT, UR5, URZ, UPT ;  /* 0x0000003f0500728c */ /* 0x000fe4000bf05270 */
[----:B------:R-:W-:-:S02]  /*2b20*/  ULOP3.LUT UR17, UR17, 0x3fff, URZ, 0xc0, !UPT ;  /* 0x00003fff11117892 */ /* 0x000fc4000f8ec03f */
[----:B------:R-:W-:Y:S02]  /*2b30*/  ULOP3.LUT UR16, UR16, 0x3fff, URZ, 0xc0, !UPT ;  /* 0x00003fff10107892 */ /* 0x000fe4000f8ec03f */
[----:B------:R-:W-:Y:S02]  /*2b40*/  USEL UR6, UR6, URZ, !UP0 ;  /* 0x0000003f06067287 */ /* 0x000fe4000c000000 */
[----:B------:R-:W-:Y:S02]  /*2b50*/  ULOP3.LUT UR5, UR17, 0x10000, URZ, 0xfc, !UPT ;  /* 0x0001000011057892 */ /* 0x000fe4000f8efc3f */
[----:B------:R-:W-:Y:S02]  /*2b60*/  ULOP3.LUT UR16, UR16, 0x10000, URZ, 0xfc, !UPT ;  /* 0x0001000010107892 */ /* 0x000fe4000f8efc3f */
[----:B------:R-:W-:Y:S02]  /*2b70*/  UISETP.NE.U32.AND UP0, UPT, UR6, URZ, UPT ;  /* 0x0000003f0600728c */ /* 0x000fe4000bf05070 */
[----:B------:R-:W-:-:S02]  /*2b80*/  UIMAD UR5, UR25, 0x140, UR5 ;  /* 0x00000140190578a4 */ /* 0x000fc4000f8e0205 */
[----:B------:R-:W-:Y:S02]  /*2b90*/  ULEA UR16, UR25, UR16, 0x7 ;  /* 0x0000001019107291 */ /* 0x000fe4000f8e383f */
[----:B------:R-:W-:Y:S02]  /*2ba0*/  UIADD3 UR6, UR5, 0x40, URZ ;  /* 0x0000004005067890 */ /* 0x000fe4000fffe03f */
[----:B------:R-:W-:Y:S01]  /*2bb0*/  UIADD3 UR27, UR5, 0x80, URZ ;  /* 0x00000080051b7890 */ /* 0x000fe2000fffe03f */
[----:B------:R-:W-:Y:S01]  /*2bc0*/  UMOV UR17, 0xc0000010 ;  /* 0xc000001000117882 */ /* 0x000fe20000000000 */
[----:B------:R-:W-:Y:S01]  /*2bd0*/  UMOV UR18, UR5 ;  /* 0x0000000500127c82 */ /* 0x000fe20008000000 */
[----:B------:R-:W-:Y:S01]  /*2be0*/  UMOV UR19, 0xc0000010 ;  /* 0xc000001000137882 */ /* 0x000fe20000000000 */
[----:B------:R-:W-:Y:S01]  /*2bf0*/  UIADD3 UR28, UR5, 0xc0, URZ ;  /* 0x000000c0051c7890 */ /* 0x000fe2000fffe03f */
[----:B------:R-:W-:Y:S01]  /*2c00*/  QGMMA.64x32x32.F32.E4M3.E4M3 R88, gdesc[UR16], R88, UP0 ;  /* 0x00600000105879f3 */ /* 0x000fe2000bf00858 */
        /* <DEDUP_REMOVED lines=9> */
[----:B------:R-:W-:-:S02]  /*2ca0*/  UMOV UR19, 0xc0000010 ;  /* 0xc000001000137882 */ /* 0x000fc40000000000 */
[----:B------:R-:W-:Y:S01]  /*2cb0*/  QGMMA.64x32x32.F32.E4M3.E4M3 R40, gdesc[UR16], R40, UP0 ;  /* 0x00600000102879f3 */ /* 0x000fe2000bf00828 */
[----:B------:R-:W-:Y:S01]  /*2cc0*/  UMOV UR18, UR5 ;  /* 0x0000000500127c82 */ /* 0x000fe20008000000 */
[----:B------:R-:W-:Y:S02]  /*2cd0*/  UMOV UR19, 0xc0000010 ;  /* 0xc000001000137882 */ /* 0x000fe40000000000 */
[----:B------:R-:W-:Y:S01]  /*2ce0*/  QGMMA.64x32x32.F32.E4M3.E4M3 R24, gdesc[UR16], R24, UP0, gsb0 ;  /* 0x00600000101879f3 */ /* 0x000fe2000b800818 */
[----:B------:R-:W-:-:S04]  /*2cf0*/  UISETP.NE.AND UP0, UPT, UR4, UR29, UPT ;  /* 0x0000001d0400728c */ /* 0x000fc8000bf05270 */
[----:B------:R-:W-:-:S06]  /*2d00*/  USEL UR5, URZ, 0x1, UP0 ;  /* 0x000000013f057887 */ /* 0x000fcc0008000000 */
[----:B------:R-:W-:Y:S01]  /*2d10*/  ISETP.NE.AND P0, PT, RZ, UR5, PT ;  /* 0x00000005ff007c0c */ /* 0x000fe2000bf05270 */
[----:B------:R-:W-:-:S12]  /*2d20*/  WARPGROUP.DEPBAR.LE gsb0, 0x1 ;  /* 0x00008000000079c5 */ /* 0x000fd80000010100 */
[----:B------:R-:W-:Y:S05]  /*2d30*/  @!P0 BRA `(.L_x_27) ;  /* 0x0000000400488947 */ /* 0x000fea0003800000 */
[----:B------:R-:W-:Y:S02]  /*2d40*/  WARPGROUP.DEPBAR.LE gsb0, 0x0 ;  /* 0x00008000000079c5 */ /* 0x000fe40000010000 */
[----:B------:R-:W-:-:S01]  /*2d50*/  FADD R173, R88, R173 ;  /* 0x000000ad58ad7221 */ /* 0x000fc20000000000 */
[----:B------:R-:W-:Y:S01]  /*2d60*/  FADD R176, R89, R176 ;  /* 0x000000b059b07221 */ /* 0x000fe20000000000 */
        /* <DEDUP_REMOVED lines=78> */
[----:B------:R-:W-:-:S06]  /*3250*/  UMOV UR4, URZ ;  /* 0x0000003f00047c82 */ /* 0x000fcc0008000000 */
.L_x_27:
[----:B------:R-:W-:Y:S05]  /*3260*/  @!P1 BRA `(.L_x_28) ;  /* 0x0000000000049947 */ /* 0x000fea0003800000 */
[----:B------:R-:W-:Y:S01]  /*3270*/  BPT.TRAP 0x1 ;  /* 0x000000040000795c */ /* 0x000fe20000300000 */
.L_x_28:
[----:B------:R-:W-:Y:S02]  /*3280*/  UISETP.GT.U32.AND UP0, UPT, UR13, 0x1, UPT ;  /* 0x000000010d00788c */ /* 0x000fe4000bf04070 */
[----:B------:R-:W-:-:S04]  /*3290*/  ULEA UR6, UR26, UR11, 0x3 ;  /* 0x0000000b1a067291 */ /* 0x000fc8000f8e183f */
[----:B------:R-:W-:Y:S01]  /*32a0*/  UIADD3 UR6, UR6, 0x100, URZ ;  /* 0x0000010006067890 */ /* 0x000fe2000fffe03f */
[----:B------:R-:W-:-:S03]  /*32b0*/  PLOP3.LUT P0, PT, PT, PT, UP0, 0x80, 0x0 ;  /* 0x000000000000781c */ /* 0x000fc60003f0f008 */
[----:B------:R-:W-:-:S09]  /*32c0*/  UPRMT UR6, URZ, 0x654, UR6 ;  /* 0x000006543f067896 */ /* 0x000fd20008000006 */
[----:B------:R-:W-:Y:S01]  /*32d0*/  SYNCS.ARRIVE.TRANS64.RED.A1T0 RZ, [UR6], RZ ;  /* 0x000000ffffff79a7 */ /* 0x000fe20008100406 */
[----:B------:R-:W-:Y:S05]  /*32e0*/  @P0 BRA `(.L_x_29) ;  /* 0x0000000000040947 */ /* 0x000fea0003800000 */
[----:B------:R-:W-:Y:S01]  /*32f0*/  BPT.TRAP 0x1 ;  /* 0x000000040000795c */ /* 0x000fe20000300000 */
.L_x_29:
[----:B------:R-:W-:Y:S01]  /*3300*/  UIADD3 UR25, UR25, 0x1, URZ ;  /* 0x0000000119197890 */ /* 0x000fe2000fffe03f */
[C---:B------:R-:W-:Y:S01]  /*3310*/  ISETP.GT.AND P0, PT, R12.reuse, 0x1, PT ;  /* 0x000000010c00780c */ /* 0x040fe20003f04270 */
[----:B------:R-:W-:Y:S01]  /*3320*/  UIADD3 UR26, UR26, 0x1, URZ ;  /* 0x000000011a1a7890 */ /* 0x000fe2000fffe03f */
[----:B------:R-:W-:Y:S01]  /*3330*/  VIADD R12, R12, 0xffffffff ;  /* 0xffffffff0c0c7836 */ /* 0x000fe20000000000 */
[----:B------:R-:W-:Y:S02]  /*3340*/  UISETP.NE.AND UP0, UPT, UR25, 0x20, UPT ;  /* 0x000000201900788c */ /* 0x000fe4000bf05270 */
[----:B------:R-:W-:Y:S02]  /*3350*/  UISETP.NE.AND UP1, UPT, UR26, 0x20, UPT ;  /* 0x000000201a00788c */ /* 0x000fe4000bf25270 */
[----:B------:R-:W-:Y:S02]  /*3360*/  USEL UR6, URZ, 0x1, UP0 ;  /* 0x000000013f067887 */ /* 0x000fe40008000000 */
[----:B------:R-:W-:-:S02]  /*3370*/  USEL UR25, UR25, URZ, UP0 ;  /* 0x0000003f19197287 */ /* 0x000fc40008000000 */
[----:B------:R-:W-:Y:S02]  /*3380*/  USEL UR26, UR26, URZ, UP1 ;  /* 0x0000003f1a1a7287 */ /* 0x000fe40008800000 */
[----:B------:R-:W-:Y:S01]  /*3390*/  LOP3.LUT R179, R179, UR6, RZ, 0x3c, !PT ;  /* 0x00000006b3b37c12 */ /* 0x000fe2000f8e3cff */
[----:B------:R-:W-:Y:S01]  /*33a0*/  UMOV UR6, 0x1 ;  /* 0x0000000100067882 */ /* 0x000fe20000000000 */
[----:B------:R-:W-:Y:S08]  /*33b0*/  @P0 BRA `(.L_x_30) ;  /* 0xfffffff400900947 */ /* 0x000ff0000383ffff */
.L_x_22:
[----:B------:R-:W-:Y:S01]  /*33c0*/  UISETP.NE.AND UP0, UPT, UR4, URZ, UPT ;  /* 0x0000003f0400728c */ /* 0x000fe2000bf05270 */
[----:B01----:R-:W0:Y:S03]  /*33d0*/  LDC R12, c[0x0][0x28c] ;  /* 0x0000a300ff0c7b82 */ /* 0x003e260000000800 */
[----:B------:R-:W-:-:S06]  /*33e0*/  USEL UR4, URZ, 0x1, !UP0 ;  /* 0x000000013f047887 */ /* 0x000fcc000c000000 */
[----:B------:R-:W-:-:S13]  /*33f0*/  ISETP.NE.AND P0, PT, RZ, UR4, PT ;  /* 0x00000004ff007c0c */ /* 0x000fda000bf05270 */
[----:B------:R-:W-:Y:S05]  /*3400*/  @!P0 BRA `(.L_x_31) ;  /* 0x0000000400448947 */ /* 0x000fea0003800000 */
[----:B------:R-:W-:Y:S02]  /*3410*/  WARPGROUP.DEPBAR.LE gsb0, 0x0 ;  /* 0x00008000000079c5 */ /* 0x000fe40000010000 */
[----:B------:R-:W-:Y:S01]  /*3420*/  FADD R173, R88, R173 ;  /* 0x000000ad58ad7221 */ /* 0x000fe20000000000 */
        /* <DEDUP_REMOVED lines=78> */
[----:B------:R-:W-:-:S07]  /*3910*/  FADD R20, R20, R39 ;  /* 0x0000002714147221 */ /* 0x000fce0000000000 */
.L_x_31:
[----:B0-----:R-:W-:Y:S01]  /*3920*/  ISETP.GE.AND P0, PT, R12, 0x1, PT ;  /* 0x000000010c00780c */ /* 0x001fe20003f06270 */
[----:B------:R0:W-:Y:S01]  /*3930*/  SYNCS.ARRIVE.TRANS64.A1T0 RZ, [R177+UR12], RZ ;  /* 0x000000ffb1ff79a7 */ /* 0x0001e2000810000c */
[----:B------:R-:W-:-:S11]  /*3940*/  WARPGROUP.DEPBAR.LE gsb0, 0x0 ;  /* 0x00008000000079c5 */ /* 0x000fd60000010000 */
[----:B------:R-:W-:Y:S05]  /*3950*/  @!P0 BRA `(.L_x_32) ;  /* 0x0000000000388947 */ /* 0x000fea0003800000 */
[----:B------:R-:W-:-:S06]  /*3960*/  UISETP.NE.AND UP0, UPT, UR24, 0x3, UPT ;  /* 0x000000031800788c */ /* 0x000fcc000bf05270 */
[----:B------:R-:W-:-:S13]  /*3970*/  PLOP3.LUT P0, PT, PT, PT, UP0, 0x80, 0x0 ;  /* 0x000000000000781c */ /* 0x000fda0003f0f008 */
[----:B------:R-:W-:Y:S05]  /*3980*/  @!P0 BRA `(.L_x_33) ;  /* 0x0000000000048947 */ /* 0x000fea0003800000 */
[----:B------:R-:W-:Y:S01]  /*3990*/  BPT.TRAP 0x1 ;  /* 0x000000040000795c */ /* 0x000fe20000300000 */
.L_x_33:
[----:B------:R-:W-:Y:S02]  /*39a0*/  UIADD3 UR4, UR9, UR10, URZ ;  /* 0x0000000a09047290 */ /* 0x000fe4000fffe03f */
[----:B------:R-:W-:Y:S02]  /*39b0*/  UISETP.GT.U32.AND UP0, UPT, UR13, 0x1, UPT ;  /* 0x000000010d00788c */ /* 0x000fe4000bf04070 */
[----:B------:R-:W-:-:S04]  /*39c0*/  USHF.L.U32 UR4, UR4, 0x3, URZ ;  /* 0x0000000304047899 */ /* 0x000fc8000800063f */
[----:B------:R-:W-:Y:S01]  /*39d0*/  ULOP3.LUT UR4, UR4, 0xf8, URZ, 0xc0, !UPT ;  /* 0x000000f804047892 */ /* 0x000fe2000f8ec03f */
[----:B------:R-:W-:-:S03]  /*39e0*/  PLOP3.LUT P0, PT, PT, PT, UP0, 0x80, 0x0 ;  /* 0x000000000000781c */ /* 0x000fc60003f0f008 */
[----:B------:R-:W-:-:S04]  /*39f0*/  UIADD3 UR4, UR11, 0x100, UR4 ;  /* 0x000001000b047890 */ /* 0x000fc8000fffe004 */
[----:B------:R-:W-:-:S09]  /*3a00*/  UPRMT UR4, URZ, 0x654, UR4 ;  /* 0x000006543f047896 */ /* 0x000fd20008000004 */
[----:B------:R-:W-:Y:S01]  /*3a10*/  SYNCS.ARRIVE.TRANS64.RED.A1T0 RZ, [UR4], RZ ;  /* 0x000000ffffff79a7 */ /* 0x000fe20008100404 */
[----:B------:R-:W-:Y:S05]  /*3a20*/  @P0 BRA `(.L_x_32) ;  /* 0x0000000000040947 */ /* 0x000fea0003800000 */
[----:B------:R-:W-:Y:S01]  /*3a30*/  BPT.TRAP 0x1 ;  /* 0x000000040000795c */ /* 0x000fe20000300000 */
.L_x_32:
[----:B------:R-:W-:Y:S01]  /*3a40*/  SHF.L.U32 R12, R175, 0x1f, RZ ;  /* 0x0000001faf0c7819 */ /* 0x000fe200000006ff */
[----:B------:R-:W1:Y:S01]  /*3a50*/  LDC R31, c[0x0][0x288] ;  /* 0x0000a200ff1f7b82 */ /* 0x000e620000000800 */
[----:B------:R-:W-:Y:S02]  /*3a60*/  IMAD.SHL.U32 R28, R5, 0x40, RZ ;  /* 0x00000040051c7824 */ /* 0x000fe400078e00ff */
[----:B------:R-:W2:Y:S02]  /*3a70*/  SYNCS.PHASECHK.TRANS64.TRYWAIT P0, [R11+URZ+0x8], R12 ;  /* 0x0000080c0b0075a7 */ /* 0x000ea4000800017f */
[----:B--2---:R-:W-:Y:S05]  /*3a80*/  @!P0 BRA `(.L_x_34) ;  /* 0x0000008400848947 */ /* 0x004fea0003800000 */
.L_x_252:
[----:B------:R-:W-:Y:S01]  /*3a90*/  ULDC UR4, c[0x0][0x284] ;  /* 0x0000a10000047ab9 */ /* 0x000fe20000000800 */
[----:B------:R-:W-:Y:S01]  /*3aa0*/  IMAD R30, R4, 0xa0, RZ ;  /* 0x000000a0041e7824 */ /* 0x000fe200078e02ff */
[----:B------:R-:W-:-:S04]  /*3ab0*/  ISETP.GE.AND P0, PT, R28, UR4, PT ;  /* 0x000000041c007c0c */ /* 0x000fc8000bf06270 */
[----:B-1----:R-:W-:-:S13]  /*3ac0*/  ISETP.GE.OR P0, PT, R30, R31, P0 ;  /* 0x0000001f1e00720c */ /* 0x002fda0000706670 */
[----:B------:R-:W-:Y:S05]  /*3ad0*/  @P0 BRA `(.L_x_35) ;  /* 0x0000005c00500947 */ /* 0x000fea0003800000 */
[----:B------:R-:W1:Y:S01]  /*3ae0*/  LDC.64 R32, c[0x0][0x5c8] ;  /* 0x00017200ff207b82 */ /* 0x000e620000000a00 */
[----:B------:R-:W-:Y:S01]  /*3af0*/  IMAD.SHL.U32 R26, R10, 0x2, RZ ;  /* 0x000000020a1a7824 */ /* 0x000fe200078e00ff */
[----:B------:R-:W-:Y:S01]  /*3b00*/  SHF.R.S32.HI R35, RZ, 0x1f, R0 ;  /* 0x0000001fff237819 */ /* 0x000fe20000011400 */
[----:B------:R-:W-:Y:S01]  /*3b10*/  ULDC.64 UR4, c[0x0][0x5d0] ;  /* 0x0001740000047ab9 */ /* 0x000fe20000000a00 */
[----:B------:R-:W-:Y:S01]  /*3b20*/  SHF.R.S32.HI R34, RZ, 0x1f, R30 ;  /* 0x0000001fff227819 */ /* 0x000fe2000001141e */
[----:B------:R-:W-:Y:S01]  /*3b30*/  BSSY B0, `(.L_x_35) ;  /* 0x00005ce000007945 */ /* 0x000fe20003800000 */
[----:B------:R-:W-:Y:S01]  /*3b40*/  SHF.R.S32.HI R27, RZ, 0x1f, R26 ;  /* 0x0000001fff1b7819 */ /* 0x000fe2000001141a */
[----:B------:R-:W-:Y:S02]  /*3b50*/  IMAD R25, R35, UR4, RZ ;  /* 0x0000000423197c24 */ /* 0x000fe4000f8e02ff */
[----:B------:R-:W-:Y:S02]  /*3b60*/  IMAD.IADD R28, R15, 0x1, -R28 ;  /* 0x000000010f1c7824 */ /* 0x000fe400078e0a1c */
[----:B--2---:R-:W-:-:S04]  /*3b70*/  IMAD.WIDE.U32 R12, R0, UR4, R26 ;  /* 0x00000004000c7c25 */ /* 0x004fc8000f8e001a */
[----:B------:R-:W-:Y:S01]  /*3b80*/  IMAD R29, R0, UR5, R25 ;  /* 0x00000005001d7c24 */ /* 0x000fe2000f8e0219 */
[----:B------:R-:W-:Y:S01]  /*3b90*/  IADD3 R12, P0, R30, R12, RZ ;  /* 0x0000000c1e0c7210 */ /* 0x000fe20007f1e0ff */
[----:B------:R-:W-:Y:S01]  /*3ba0*/  IMAD.WIDE R24, R5, 0x40, R6 ;  /* 0x0000004005187825 */ /* 0x000fe200078e0206 */
[----:B------:R-:W-:Y:S02]  /*3bb0*/  ULDC.64 UR4, c[0x0][0x5c0] ;  /* 0x0001700000047ab9 */ /* 0x000fe40000000a00 */
[----:B------:R-:W-:Y:S01]  /*3bc0*/  IADD3.X R13, R34, R13, R29, P0, !PT ;  /* 0x0000000d220d7210 */ /* 0x000fe200007fe41d */
[----:B------:R-:W-:Y:S02]  /*3bd0*/  IMAD R29, R10, -0x2, R31 ;  /* 0xfffffffe0a1d7824 */ /* 0x000fe400078e021f */
[-C--:B-1----:R-:W-:Y:S02]  /*3be0*/  IMAD R4, R25, R32.reuse, RZ ;  /* 0x0000002019047224 */ /* 0x082fe400078e02ff */
[----:B------:R-:W-:-:S04]  /*3bf0*/  IMAD.WIDE.U32 R12, R24, R32, R12 ;  /* 0x00000020180c7225 */ /* 0x000fc800078e000c */
[----:B------:R-:W-:Y:S01]  /*3c00*/  IMAD R5, R24, R33, R4 ;  /* 0x0000002118057224 */ /* 0x000fe200078e0204 */
[----:B------:R-:W-:Y:S01]  /*3c10*/  LEA R4, P0, R32, R12, 0x3 ;  /* 0x0000000c20047211 */ /* 0x000fe200078018ff */
[----:B------:R-:W-:Y:S01]  /*3c20*/  IMAD.IADD R29, R29, 0x1, -R30 ;  /* 0x000000011d1d7824 */ /* 0x000fe200078e0a1e */
[----:B------:R-:W-:Y:S01]  /*3c30*/  IADD3 R12, P1, R12, UR4, RZ ;  /* 0x000000040c0c7c10 */ /* 0x000fe2000ff3e0ff */
[----:B------:R-:W-:Y:S01]  /*3c40*/  IMAD.IADD R13, R13, 0x1, R5 ;  /* 0x000000010d0d7824 */ /* 0x000fe200078e0205 */
[----:B------:R-:W-:-:S04]  /*3c50*/  IADD3 R4, P2, R4, UR4, RZ ;  /* 0x0000000404047c10 */ /* 0x000fc8000ff5e0ff */
[----:B------:R-:W-:Y:S02]  /*3c60*/  LEA.HI.X R5, R32, R13, R33, 0x3, P0 ;  /* 0x0000000d20057211 */ /* 0x000fe400000f1c21 */
[----:B---3-5:R-:W-:Y:S02]  /*3c70*/  FSETP.NEU.AND P0, PT, R8, RZ, PT ;  /* 0x000000ff0800720b */ /* 0x028fe40003f0d000 */
[----:B------:R-:W-:Y:S02]  /*3c80*/  IADD3.X R13, R13, UR5, RZ, P1, !PT ;  /* 0x000000050d0d7c10 */ /* 0x000fe40008ffe4ff */
[----:B------:R-:W-:-:S09]  /*3c90*/  IADD3.X R5, R5, UR5, RZ, P2, !PT ;  /* 0x0000000505057c10 */ /* 0x000fd200097fe4ff */
[----:B------:R-:W-:Y:S05]  /*3ca0*/  @!P0 BRA `(.L_x_36) ;  /* 0x0000004400388947 */ /* 0x000fea0003800000 */
[----:B------:R-:W-:Y:S01]  /*3cb0*/  ULDC.64 UR4, c[0x0][0x5b8] ;  /* 0x00016e0000047ab9 */ /* 0x000fe20000000a00 */
[----:B------:R-:W-:Y:S01]  /*3cc0*/  ULDC.64 UR16, c[0x0][0x5a8] ;  /* 0x00016a0000107ab9 */ /* 0x000fe20000000a00 */
[----:B------:R-:W-:Y:S01]  /*3cd0*/  IMAD.WIDE.U32 R26, R0, UR4, R26 ;  /* 0x00000004001a7c25 */ /* 0x000fe2000f8e001a */
[----:B------:R-:W-:Y:S03]  /*3ce0*/  BSSY B1, `(.L_x_37) ;  /* 0x0000010000017945 */ /* 0x000fe60003800000 */
[----:B------:R-:W-:Y:S01]  /*3cf0*/  IMAD R31, R35, UR4, RZ ;  /* 0x00000004231f7c24 */ /* 0x000fe2000f8e02ff */
[----:B------:R-:W-:-:S03]  /*3d00*/  IADD3 R30, P0, R30, R26, RZ ;  /* 0x0000001a1e1e7210 */ /* 0x000fc60007f1e0ff */
[----:B------:R-:W-:Y:S01]  /*3d10*/  IMAD R31, R0, UR5, R31 ;  /* 0x00000005001f7c24 */ /* 0x000fe2000f8e021f */
[----:B------:R-:W-:Y:S01]  /*3d20*/  ULDC.64 UR4, c[0x0][0x5b0] ;  /* 0x00016c0000047ab9 */ /* 0x000fe20000000a00 */
[----:B------:R-:W-:Y:S01]  /*3d30*/  PRMT R0, RZ, 0x7610, R0 ;  /* 0x00007610ff007816 */ /* 0x000fe20000000000 */
[----:B------:R-:W-:Y:S02]  /*3d40*/  IMAD R33, R25, UR4, RZ ;  /* 0x0000000419217c24 */ /* 0x000fe4000f8e02ff */
[----:B------:R-:W-:Y:S02]  /*3d50*/  IADD3.X R31, R34, R27, R31, P0, !PT ;  /* 0x0000001b221f7210 */ /* 0x000fe400007fe41f */
[----:B------:R-:W-:Y:S01]  /*3d60*/  ISETP.GE.AND P0, PT, R29, 0x1, PT ;  /* 0x000000011d00780c */ /* 0x000fe20003f06270 */
[C---:B------:R-:W-:Y:S02]  /*3d70*/  IMAD R33, R24.reuse, UR5, R33 ;  /* 0x0000000518217c24 */ /* 0x040fe4000f8e0221 */
[----:B------:R-:W-:Y:S01]  /*3d80*/  IMAD.WIDE.U32 R26, R24, UR4, R30 ;  /* 0x00000004181a7c25 */ /* 0x000fe2000f8e001e */
[----:B------:R-:W-:-:S02]  /*3d90*/  ISETP.LT.OR P2, PT, R28, 0x1, !P0 ;  /* 0x000000011c00780c */ /* 0x000fc40004741670 */
[----:B------:R-:W-:-:S04]  /*3da0*/  IADD3 R26, P1, R26, UR16, RZ ;  /* 0x000000101a1a7c10 */ /* 0x000fc8000ff3e0ff */
[----:B------:R-:W-:-:S07]  /*3db0*/  IADD3.X R27, R27, UR17, R33, P1, !PT ;  /* 0x000000111b1b7c10 */ /* 0x000fce0008ffe421 */
[----:B------:R-:W-:Y:S05]  /*3dc0*/  @P2 BRA `(.L_x_38) ;  /* 0x0000000000042947 */ /* 0x000fea0003800000 */
[----:B------:R1:W5:Y:S02]  /*3dd0*/  LDG.E.U8 R0, desc[UR22][R26.64] ;  /* 0x000000161a007981 */ /* 0x000364000c1e1100 */
.L_x_38:
[----:B------:R-:W-:Y:S05]  /*3de0*/  BSYNC B1 ;  /* 0x0000000000017941 */ /* 0x000fea0003800000 */
.L_x_37:
[----:B-----5:R-:W-:Y:S01]  /*3df0*/  LOP3.LUT R0, R0, 0xff, RZ, 0xc0, !PT ;  /* 0x000000ff00007812 */ /* 0x020fe200078ec0ff */
[----:B------:R-:W-:Y:S01]  /*3e00*/  BSSY B1, `(.L_x_39) ;  /* 0x000000c000017945 */ /* 0x000fe20003800000 */
[----:B------:R-:W-:Y:S02]  /*3e10*/  ISETP.GE.AND P1, PT, R29, 0x2, PT ;  /* 0x000000021d00780c */ /* 0x000fe40003f26270 */
[----:B------:R-:W-:Y:S02]  /*3e20*/  F2FP.F16.E4M3.UNPACK_B R0, R0 ;  /* 0x00000000ff00723e */ /* 0x000fe400020006ff */
[----:B------:R-:W-:-:S03]  /*3e30*/  ISETP.LT.OR P3, PT, R28, 0x1, !P1 ;  /* 0x000000011c00780c */ /* 0x000fc60004f61670 */
[----:B------:R-:W-:-:S05]  /*3e40*/  HADD2.F32 R33, -RZ, R0.H0_H0 ;  /* 0x20000000ff217230 */ /* 0x000fca0000004100 */
[----:B------:R-:W-:-:S04]  /*3e50*/  FMUL R0, R33, R8 ;  /* 0x0000000821007220 */ /* 0x000fc80000400000 */
[----:B------:R-:W-:-:S05]  /*3e60*/  FFMA R0, R173, R9, R0 ;  /* 0x00000009ad007223 */ /* 0x000fca0000000000 */
[----:B------:R-:W-:Y:S02]  /*3e70*/  F2FP.SATFINITE.E4M3.F32.PACK_AB_MERGE_C R33, RZ, R0, RZ ;  /* 0x00000000ff21723e */ /* 0x000fe400048070ff */
[----:B------:R-:W-:-:S03]  /*3e80*/  PRMT R0, RZ, 0x7610, R0 ;  /* 0x00007610ff007816 */ /* 0x000fc60000000000 */
[----:B------:R2:W-:Y:S01]  /*3e90*/  @!P2 STG.E.U8 desc[UR22][R12.64], R33 ;  /* 0x000000210c00a986 */ /* 0x0005e2000c101116 */
[----:B------:R-:W-:Y:S05]  /*3ea0*/  @P3 BRA `(.L_x_40) ;  /* 0x0000000000043947 */ /* 0x000fea0003800000 */
[----:B------:R3:W5:Y:S02]  /*3eb0*/  LDG.E.U8 R0, desc[UR22][R26.64+0x1] ;  /* 0x000001161a007981 */ /* 0x000764000c1e1100 */
.L_x_40:
[----:B------:R-:W-:Y:S05]  /*3ec0*/  BSYNC B1 ;  /* 0x0000000000017941 */ /* 0x000fea0003800000 */
.L_x_39:
[----:B-----5:R-:W-:Y:S01]  /*3ed0*/  LOP3.LUT R0, R0, 0xff, RZ, 0xc0, !PT ;  /* 0x000000ff00007812 */ /* 0x020fe200078ec0ff */
[----:B------:R-:W-:Y:S01]  /*3ee0*/  BSSY B1, `(.L_x_41) ;  /* 0x0000012000017945 */ /* 0x000fe20003800000 */
[----:B------:R-:W-:Y:S02]  /*3ef0*/  IADD3 R35, P2, R24, 0x8, RZ ;  /* 0x0000000818237810 */ /* 0x000fe40007f5e0ff */
[----:B------:R-:W-:Y:S02]  /*3f00*/  F2FP.F16.E4M3.UNPACK_B R0, R0 ;  /* 0x00000000ff00723e */ /* 0x000fe400020006ff */
[----:B------:R-:W-:Y:S01]  /*3f10*/  ISETP.LT.OR P0, PT, R28, 0x9, !P0 ;  /* 0x000000091c00780c */ /* 0x000fe20004701670 */
[----:B------:R-:W-:Y:S02]  /*3f20*/  IMAD.X R24, RZ, RZ, R25, P2 ;  /* 0x000000ffff187224 */ /* 0x000fe400010e0619 */
[----:B--2---:R-:W-:Y:S01]  /*3f30*/  HADD2.F32 R33, -RZ, R0.H0_H0 ;  /* 0x20000000ff217230 */ /* 0x004fe20000004100 */
[----:B------:R-:W-:Y:S01]  /*3f40*/  PRMT R0, RZ, 0x7610, R0 ;  /* 0x00007610ff007816 */ /* 0x000fe20000000000 */
[----:B------:R-:W-:-:S02]  /*3f50*/  IMAD R24, R24, UR4, RZ ;  /* 0x0000000418187c24 */ /* 0x000fc4000f8e02ff */
[----:B------:R-:W-:-:S04]  /*3f60*/  IMAD.WIDE.U32 R30, R35, UR4, R30 ;  /* 0x00000004231e7c25 */ /* 0x000fc8000f8e001e */
[----:B------:R-:W-:Y:S01]  /*3f70*/  FMUL R33, R33, R8 ;  /* 0x0000000821217220 */ /* 0x000fe20000400000 */
[----:B------:R-:W-:-:S03]  /*3f80*/  IMAD R35, R35, UR5, R24 ;  /* 0x0000000523237c24 */ /* 0x000fc6000f8e0218 */
[----:B------:R-:W-:Y:S01]  /*3f90*/  FFMA R33, R176, R9, R33 ;  /* 0x00000009b0217223 */ /* 0x000fe20000000021 */
[----:B------:R-:W-:-:S04]  /*3fa0*/  IADD3 R24, P2, R30, UR16, RZ ;  /* 0x000000101e187c10 */ /* 0x000fc8000ff5e0ff */
[----:B------:R-:W-:Y:S02]  /*3fb0*/  F2FP.SATFINITE.E4M3.F32.PACK_AB_MERGE_C R33, RZ, R33, RZ ;  /* 0x00000021ff21723e */ /* 0x000fe400048070ff */
[----:B------:R-:W-:-:S03]  /*3fc0*/  IADD3.X R25, R31, UR17, R35, P2, !PT ;  /* 0x000000111f197c10 */ /* 0x000fc600097fe423 */
[----:B------:R2:W-:Y:S01]  /*3fd0*/  @!P3 STG.E.U8 desc[UR22][R12.64+0x1], R33 ;  /* 0x000001210c00b986 */ /* 0x0005e2000c101116 */
[----:B------:R-:W-:Y:S05]  /*3fe0*/  @P0 BRA `(.L_x_42) ;  /* 0x0000000000040947 */ /* 0x000fea0003800000 */
[----:B------:R4:W5:Y:S02]  /*3ff0*/  LDG.E.U8 R0, desc[UR22][R24.64] ;  /* 0x0000001618007981 */ /* 0x000964000c1e1100 */
.L_x_42:
[----:B------:R-:W-:Y:S05]  /*4000*/  BSYNC B1 ;  /* 0x0000000000017941 */ /* 0x000fea0003800000 */
.L_x_41:
[----:B-----5:R-:W-:Y:S01]  /*4010*/  LOP3.LUT R0, R0, 0xff, RZ, 0xc0, !PT ;  /* 0x000000ff00007812 */ /* 0x020fe200078ec0ff */
[----:B------:R-:W-:Y:S01]  /*4020*/  BSSY B1, `(.L_x_43) ;  /* 0x000000b000017945 */ /* 0x000fe20003800000 */
[----:B------:R-:W-:Y:S02]  /*4030*/  ISETP.LT.OR P1, PT, R28, 0x9, !P1 ;  /* 0x000000091c00780c */ /* 0x000fe40004f21670 */
[----:B------:R-:W-:-:S05]  /*4040*/  F2FP.F16.E4M3.UNPACK_B R0, R0 ;  /* 0x00000000ff00723e */ /* 0x000fca00020006ff */
        /* <DEDUP_REMOVED lines=8> */
.L_x_44:
[----:B------:R-:W-:Y:S05]  /*40d0*/  BSYNC B1 ;  /* 0x0000000000017941 */ /* 0x000fea0003800000 */
.L_x_43:
[----:B-----5:R-:W-:Y:S01]  /*40e0*/  LOP3.LUT R0, R0, 0xff, RZ, 0xc0, !PT ;  /* 0x000000ff00007812 */ /* 0x020fe200078ec0ff */
[----:B------:R-:W-:Y:S01]  /*40f0*/  BSSY B1, `(.L_x_45) ;  /* 0x000000c000017945 */ /* 0x000fe20003800000 */
[----:B------:R-:W-:Y:S02]  /*4100*/  ISETP.GE.AND P0, PT, R29, 0x9, PT ;  /* 0x000000091d00780c */ /* 0x000fe40003f06270 */
[----:B------:R-:W-:Y:S02]  /*4110*/  F2FP.F16.E4M3.UNPACK_B R0, R0 ;  /* 0x00000000ff00723e */ /* 0x000fe400020006ff */
[----:B------:R-:W-:-:S03]  /*4120*/  ISETP.LT.OR P2, PT, R28, 0x1, !P0 ;  /* 0x000000011c00780c */ /* 0x000fc60004741670 */
[----:B0-----:R-:W-:Y:S01]  /*4130*/  HADD2.F32 R31, -RZ, R0.H0_H0 ;  /* 0x20000000ff1f7230 */ /* 0x001fe20000004100 */
[----:B------:R-:W-:-:S04]  /*4140*/  PRMT R0, RZ, 0x7610, R0 ;  /* 0x00007610ff007816 */ /* 0x000fc80000000000 */
[----:B------:R-:W-:-:S04]  /*4150*/  FMUL R31, R31, R8 ;  /* 0x000000081f1f7220 */ /* 0x000fc80000400000 */
[----:B------:R-:W-:-:S05]  /*4160*/  FFMA R31, R174, R9, R31 ;  /* 0x00000009ae1f7223 */ /* 0x000fca000000001f */
[----:B------:R-:W-:-:S05]  /*4170*/  F2FP.SATFINITE.E4M3.F32.PACK_AB_MERGE_C R31, RZ, R31, RZ ;  /* 0x0000001fff1f723e */ /* 0x000fca00048070ff */
[----:B------:R0:W-:Y:S01]  /*4180*/  @!P1 STG.E.U8 desc[UR22][R4.64+0x1], R31 ;  /* 0x0000011f04009986 */ /* 0x0001e2000c101116 */
[----:B------:R-:W-:Y:S05]  /*4190*/  @P2 BRA `(.L_x_46) ;  /* 0x0000000000042947 */ /* 0x000fea0003800000 */
[----:B------:R0:W5:Y:S02]  /*41a0*/  LDG.E.U8 R0, desc[UR22][R26.64+0x8] ;  /* 0x000008161a007981 */ /* 0x000164000c1e1100 */
.L_x_46:
[----:B------:R-:W-:Y:S05]  /*41b0*/  BSYNC B1 ;  /* 0x0000000000017941 */ /* 0x000fea0003800000 */
.L_x_45:
[----:B-----5:R-:W-:Y:S01]  /*41c0*/  LOP3.LUT R0, R0, 0xff, RZ, 0xc0, !PT ;  /* 0x000000ff00007812 */ /* 0x020fe200078ec0ff */
[----:B------:R-:W-:Y:S01]  /*41d0*/  BSSY B1, `(.L_x_47) ;  /* 0x000000c000017945 */ /* 0x000fe20003800000 */
[----:B------:R-:W-:Y:S02]  /*41e0*/  ISETP.GE.AND P1, PT, R29, 0xa, PT ;  /* 0x0000000a1d00780c */ /* 0x000fe40003f26270 */
[----:B------:R-:W-:Y:S02]  /*41f0*/  F2FP.F16.E4M3.UNPACK_B R0, R0 ;  /* 0x00000000ff00723e */ /* 0x000fe400020006ff */
[----:B------:R-:W-:-:S03]  /*4200*/  ISETP.LT.OR P3, PT, R28, 0x1, !P1 ;  /* 0x000000011c00780c */ /* 0x000fc60004f61670 */
[----:B0-----:R-:W-:-:S05]  /*4210*/  HADD2.F32 R31, -RZ, R0.H0_H0 ;  /* 0x20000000ff1f7230 */ /* 0x001fca0000004100 */
[----:B------:R-:W-:-:S04]  /*4220*/  FMUL R0, R31, R8 ;  /* 0x000000081f007220 */ /* 0x000fc80000400000 */
[----:B------:R-:W-:-:S05]  /*4230*/  FFMA R0, R169, R9, R0 ;  /* 0x00000009a9007223 */ /* 0x000fca0000000000 */
[----:B------:R-:W-:Y:S02]  /*4240*/  F2FP.SATFINITE.E4M3.F32.PACK_AB_MERGE_C R31, RZ, R0, RZ ;  /* 0x00000000ff1f723e */ /* 0x000fe400048070ff */
[----:B------:R-:W-:-:S03]  /*4250*/  PRMT R0, RZ, 0x7610, R0 ;  /* 0x00007610ff007816 */ /* 0x000fc60000000000 */
[----:B------:R0:W-:Y:S01]  /*4260*/  @!P2 STG.E.U8 desc[UR22][R12.64+0x8], R31 ;  /* 0x0000081f0c00a986 */ /* 0x0001e2000c101116 */
[----:B------:R-:W-:Y:S05]  /*4270*/  @P3 BRA `(.L_x_48) ;  /* 0x0000000000043947 */ /* 0x000fea0003800000 */
[----:B------:R0:W5:Y:S02]  /*4280*/  LDG.E.U8 R0, desc[UR22][R26.64+0x9] ;  /* 0x000009161a007981 */ /* 0x000164000c1e1100 */
.L_x_48:
[----:B------:R-:W-:Y:S05]  /*4290*/  BSYNC B1 ;  /* 0x0000000000017941 */ /* 0x000fea0003800000 */
.L_x_47:
[----:B-----5:R-:W-:Y:S01]  /*42a0*/  LOP3.LUT R0, R0, 0xff, RZ, 0xc0, !PT ;  /* 0x000000ff00007812 */ /* 0x020fe200078ec0ff */
[----:B------:R-:W-:Y:S01]  /*42b0*/  BSSY B1, `(.L_x_49) ;  /* 0x000000b000017945 */ /* 0x000fe20003800000 */
[----:B------:R-:W-:Y:S02]  /*42c0*/  ISETP.LT.OR P0, PT, R28, 0x9, !P0 ;  /* 0x000000091c00780c */ /* 0x000fe40004701670 */
[----:B------:R-:W-:-:S05]  /*42d0*/  F2FP.F16.E4M3.UNPACK_B R0, R0 ;  /* 0x00000000ff00723e */ /* 0x000fca00020006ff */
        /* <DEDUP_REMOVED lines=8> */
.L_x_50:
[----:B------:R-:W-:Y:S05]  /*4360*/  BSYNC B1 ;  /* 0x0000000000017941 */ /* 0x000fea0003800000 */
.L_x_49:
[----:B-----5:R-:W-:Y:S01]  /*4370*/  LOP3.LUT R0, R0, 0xff, RZ, 0xc0, !PT ;  /* 0x000000ff00007812 */ /* 0x020fe200078ec0ff */
[----:B------:R-:W-:Y:S01]  /*4380*/  BSSY B1, `(.L_x_51) ;  /* 0x000000b000017945 */ /* 0x000fe20003800000 */
[----:B------:R-:W-:Y:S02]  /*4390*/  ISETP.LT.OR P1, PT, R28, 0x9, !P1 ;  /* 0x000000091c00780c */ /* 0x000fe40004f21670 */
[----:B------:R-:W-:-:S05]  /*43a0*/  F2FP.F16.E4M3.UNPACK_B R0, R0 ;  /* 0x00000000ff00723e */ /* 0x000fca00020006ff */
        /* <DEDUP_REMOVED lines=8> */
.L_x_52:
[----:B------:R-:W-:Y:S05]  /*4430*/  BSYNC B1 ;  /* 0x0000000000017941 */ /* 0x000fea0003800000 */
.L_x_51:
        /* <DEDUP_REMOVED lines=13> */
.L_x_54:
[----:B------:R-:W-:Y:S05]  /*4510*/  BSYNC B1 ;  /* 0x0000000000017941 */ /* 0x000fea0003800000 */
.L_x_53:
        /* <DEDUP_REMOVED lines=13> */
.L_x_56:
[----:B------:R-:W-:Y:S05]  /*45f0*/  BSYNC B1 ;  /* 0x0000000000017941 */ /* 0x000fea0003800000 */
.L_x_55:
        /* <DEDUP_REMOVED lines=12> */
.L_x_58:
[----:B------:R-:W-:Y:S05]  /*46c0*/  BSYNC B1 ;  /* 0x0000000000017941 */ /* 0x000fea0003800000 */
.L_x_57:
        /* <DEDUP_REMOVED lines=12> */
.L_x_60:
[----:B------:R-:W-:Y:S05]  /*4790*/  BSYNC B1 ;  /* 0x0000000000017941 */ /* 0x000fea0003800000 */
.L_x_59:
        /* <DEDUP_REMOVED lines=13> */
.L_x_62:
[----:B------:R-:W-:Y:S05]  /*4870*/  BSYNC B1 ;  /* 0x0000000000017941 */ /* 0x000fea0003800000 */
.L_x_61:
        /* <DEDUP_REMOVED lines=13> */
.L_x_64:
[----:B------:R-:W-:Y:S05]  /*4950*/  BSYNC B1 ;  /* 0x0000000000017941 */ /* 0x000fea0003800000 */
.L_x_63:
        /* <DEDUP_REMOVED lines=12> */
.L_x_66:
[----:B------:R-:W-:Y:S05]  /*4a20*/  BSYNC B1 ;  /* 0x0000000000017941 */ /* 0x000fea0003800000 */
.L_x_65:
        /* <DEDUP_REMOVED lines=12> */
.L_x_68:
[----:B------:R-:W-:Y:S05]  /*4af0*/  BSYNC B1 ;  /* 0x0000000000017941 */ /* 0x000fea0003800000 */
.L_x_67:
        /* <DEDUP_REMOVED lines=13> */
.L_x_70:
[----:B------:R-:W-:Y:S05]  /*4bd0*/  BSYNC B1 ;  /* 0x0000000000017941 */ /* 0x000fea0003800000 */
.L_x_69:
        /* <DEDUP_REMOVED lines=13> */
.L_x_72:
[----:B------:R-:W-:Y:S05]  /*4cb0*/  BSYNC B1 ;  /* 0x0000000000017941 */ /* 0x000fea0003800000 */
.L_x_71:
        /* <DEDUP_REMOVED lines=12> */
.L_x_74:
[----:B------:R-:W-:Y:S05]  /*4d80*/  BSYNC B1 ;  /* 0x0000000000017941 */ /* 0x000fea0003800000 */
.L_x_73:
        /* <DEDUP_REMOVED lines=12> */
.L_x_76:
[----:B------:R-:W-:Y:S05]  /*4e50*/  BSYNC B1 ;  /* 0x0000000000017941 */ /* 0x000fea0003800000 */
.L_x_75:
        /* <DEDUP_REMOVED lines=13> */
.L_x_78:
[----:B------:R-:W-:Y:S05]  /*4f30*/  BSYNC B1 ;  /* 0x0000000000017941 */ /* 0x000fea0003800000 */
.L_x_77:
        /* <DEDUP_REMOVED lines=13> */
.L_x_80:
[----:B------:R-:W-:Y:S05]  /*5010*/  BSYNC B1 ;  /* 0x0000000000017941 */ /* 0x000fea0003800000 */
.L_x_79:
        /* <DEDUP_REMOVED lines=12> */
.L_x_82:
[----:B------:R-:W-:Y:S05]  /*50e0*/  BSYNC B1 ;  /* 0x0000000000017941 */ /* 0x000fea0003800000 */
.L_x_81:
        /* <DEDUP_REMOVED lines=12> */
.L_x_84:
[----:B------:R-:W-:Y:S05]  /*51b0*/  BSYNC B1 ;  /* 0x0000000000017941 */ /* 0x000fea0003800000 */
.L_x_83:
        /* <DEDUP_REMOVED lines=13> */
.L_x_86:
[----:B------:R-:W-:Y:S05]  /*5290*/  BSYNC B1 ;  /* 0x0000000000017941 */ /* 0x000fea0003800000 */
.L_x_85:
        /* <DEDUP_REMOVED lines=13> */
.L_x_88:
[----:B------:R-:W-:Y:S05]  /*5370*/  BSYNC B1 ;  /* 0x0000000000017941 */ /* 0x000fea0003800000 */
.L_x_87:
        /* <DEDUP_REMOVED lines=12> */
.L_x_90:
[----:B------:R-:W-:Y:S05]  /*5440*/  BSYNC B1 ;  /* 0x0000000000017941 */ /* 0x000fea0003800000 */
.L_x_89:
        /* <DEDUP_REMOVED lines=12> */
.L_x_92:
[----:B------:R-:W-:Y:S05]  /*5510*/  BSYNC B1 ;  /* 0x0000000000017941 */ /* 0x000fea0003800000 */
.L_x_91:
        /* <DEDUP_REMOVED lines=13> */
.L_x_94:
[----:B------:R-:W-:Y:S05]  /*55f0*/  BSYNC B1 ;  /* 0x0000000000017941 */ /* 0x000fea0003800000 */
.L_x_93:
        /* <DEDUP_REMOVED lines=13> */
.L_x_96:
[----:B------:R-:W-:Y:S05]  /*56d0*/  BSYNC B1 ;  /* 0x0000000000017941 */ /* 0x000fea0003800000 */
.L_x_95:
        /* <DEDUP_REMOVED lines=12> */
.L_x_98:
[----:B------:R-:W-:Y:S05]  /*57a0*/  BSYNC B1 ;  /* 0x0000000000017941 */ /* 0x000fea0003800000 */
.L_x_97:
        /* <DEDUP_REMOVED lines=12> */
.L_x_100:
[----:B------:R-:W-:Y:S05]  /*5870*/  BSYNC B1 ;  /* 0x0000000000017941 */ /* 0x000fea0003800000 */
.L_x_99:
        /* <DEDUP_REMOVED lines=13> */
.L_x_102:
[----:B------:R-:W-:Y:S05]  /*5950*/  BSYNC B1 ;  /* 0x0000000000017941 */ /* 0x000fea0003800000 */
.L_x_101:
        /* <DEDUP_REMOVED lines=13> */
.L_x_104:
[----:B------:R-:W-:Y:S05]  /*5a30*/  BSYNC B1 ;  /* 0x0000000000017941 */ /* 0x000fea0003800000 */
.L_x_103:
        /* <DEDUP_REMOVED lines=12> */
.L_x_106:
[----:B------:R-:W-:Y:S05]  /*5b00*/  BSYNC B1 ;  /* 0x0000000000017941 */ /* 0x000fea0003800000 */
.L_x_105:
        /* <DEDUP_REMOVED lines=12> */
.L_x_108:
[----:B------:R-:W-:Y:S05]  /*5bd0*/  BSYNC B1 ;  /* 0x0000000000017941 */ /* 0x000fea0003800000 */
.L_x_107:
        /* <DEDUP_REMOVED lines=13> */
.L_x_110:
[----:B------:R-:W-:Y:S05]  /*5cb0*/  BSYNC B1 ;  /* 0x0000000000017941 */ /* 0x000fea0003800000 */
.L_x_109:
        /* <DEDUP_REMOVED lines=13> */
.L_x_112:
[----:B------:R-:W-:Y:S05]  /*5d90*/  BSYNC B1 ;  /* 0x0000000000017941 */ /* 0x000fea0003800000 */
.L_x_111:
        /* <DEDUP_REMOVED lines=12> */
.L_x_114:
[----:B------:R-:W-:Y:S05]  /*5e60*/  BSYNC B1 ;  /* 0x0000000000017941 */ /* 0x000fea0003800000 */
.L_x_113:
        /* <DEDUP_REMOVED lines=12> */
.L_x_116:
[----:B------:R-:W-:Y:S05]  /*5f30*/  BSYNC B1 ;  /* 0x0000000000017941 */ /* 0x000fea0003800000 */
.L_x_115:
        /* <DEDUP_REMOVED lines=13> */
.L_x_118:
[----:B------:R-:W-:Y:S05]  /*6010*/  BSYNC B1 ;  /* 0x0000000000017941 */ /* 0x000fea0003800000 */
.L_x_117:
        /* <DEDUP_REMOVED lines=13> */
.L_x_120:
[----:B------:R-:W-:Y:S05]  /*60f0*/  BSYNC B1 ;  /* 0x0000000000017941 */ /* 0x000fea0003800000 */
.L_x_119:
        /* <DEDUP_REMOVED lines=12> */
.L_x_122:
[----:B------:R-:W-:Y:S05]  /*61c0*/  BSYNC B1 ;  /* 0x0000000000017941 */ /* 0x000fea0003800000 */
.L_x_121:
        /* <DEDUP_REMOVED lines=12> */
.L_x_124:
[----:B------:R-:W-:Y:S05]  /*6290*/  BSYNC B1 ;  /* 0x0000000000017941 */ /* 0x000fea0003800000 */
.L_x_123:
        /* <DEDUP_REMOVED lines=13> */
.L_x_126:
[----:B------:R-:W-:Y:S05]  /*6370*/  BSYNC B1 ;  /* 0x0000000000017941 */ /* 0x000fea0003800000 */
.L_x_125:
        /* <DEDUP_REMOVED lines=13> */
.L_x_128:
[----:B------:R-:W-:Y:S05]  /*6450*/  BSYNC B1 ;  /* 0x0000000000017941 */ /* 0x000fea0003800000 */
.L_x_127:
        /* <DEDUP_REMOVED lines=12> */
.L_x_130:
[----:B------:R-:W-:Y:S05]  /*6520*/  BSYNC B1 ;  /* 0x0000000000017941 */ /* 0x000fea0003800000 */
.L_x_129:
        /* <DEDUP_REMOVED lines=12> */
.L_x_132:
[----:B------:R-:W-:Y:S05]  /*65f0*/  BSYNC B1 ;  /* 0x0000000000017941 */ /* 0x000fea0003800000 */
.L_x_131:
        /* <DEDUP_REMOVED lines=13> */
.L_x_134:
[----:B------:R-:W-:Y:S05]  /*66d0*/  BSYNC B1 ;  /* 0x0000000000017941 */ /* 0x000fea0003800000 */
.L_x_133:
        /* <DEDUP_REMOVED lines=13> */
.L_x_136:
[----:B------:R-:W-:Y:S05]  /*67b0*/  BSYNC B1 ;  /* 0x0000000000017941 */ /* 0x000fea0003800000 */
.L_x_135:
        /* <DEDUP_REMOVED lines=12> */
.L_x_138:
[----:B------:R-:W-:Y:S05]  /*6880*/  BSYNC B1 ;  /* 0x0000000000017941 */ /* 0x000fea0003800000 */
.L_x_137:
        /* <DEDUP_REMOVED lines=12> */
.L_x_140:
[----:B------:R-:W-:Y:S05]  /*6950*/  BSYNC B1 ;  /* 0x0000000000017941 */ /* 0x000fea0003800000 */
.L_x_139:
        /* <DEDUP_REMOVED lines=13> */
.L_x_142:
[----:B------:R-:W-:Y:S05]  /*6a30*/  BSYNC B1 ;  /* 0x0000000000017941 */ /* 0x000fea0003800000 */
.L_x_141:
        /* <DEDUP_REMOVED lines=13> */
.L_x_144:
[----:B------:R-:W-:Y:S05]  /*6b10*/  BSYNC B1 ;  /* 0x0000000000017941 */ /* 0x000fea0003800000 */
.L_x_143:
        /* <DEDUP_REMOVED lines=12> */
.L_x_146:
[----:B------:R-:W-:Y:S05]  /*6be0*/  BSYNC B1 ;  /* 0x0000000000017941 */ /* 0x000fea0003800000 */
.L_x_145:
        /* <DEDUP_REMOVED lines=12> */
.L_x_148:
[----:B------:R-:W-:Y:S05]  /*6cb0*/  BSYNC B1 ;  /* 0x0000000000017941 */ /* 0x000fea0003800000 */
.L_x_147:
        /* <DEDUP_REMOVED lines=13> */
.L_x_150:
[----:B------:R-:W-:Y:S05]  /*6d90*/  BSYNC B1 ;  /* 0x0000000000017941 */ /* 0x000fea0003800000 */
.L_x_149:
        /* <DEDUP_REMOVED lines=13> */
.L_x_152:
[----:B------:R-:W-:Y:S05]  /*6e70*/  BSYNC B1 ;  /* 0x0000000000017941 */ /* 0x000fea0003800000 */
.L_x_151:
        /* <DEDUP_REMOVED lines=12> */
.L_x_154:
[----:B------:R-:W-:Y:S05]  /*6f40*/  BSYNC B1 ;  /* 0x0000000000017941 */ /* 0x000fea0003800000 */
.L_x_153:
        /* <DEDUP_REMOVED lines=12> */
.L_x_156:
[----:B------:R-:W-:Y:S05]  /*7010*/  BSYNC B1 ;  /* 0x0000000000017941 */ /* 0x000fea0003800000 */
.L_x_155:
        /* <DEDUP_REMOVED lines=13> */
.L_x_158:
[----:B------:R-:W-:Y:S05]  /*70f0*/  BSYNC B1 ;  /* 0x0000000000017941 */ /* 0x000fea0003800000 */
.L_x_157:
        /* <DEDUP_REMOVED lines=13> */
.L_x_160:
[----:B------:R-:W-:Y:S05]  /*71d0*/  BSYNC B1 ;  /* 0x0000000000017941 */ /* 0x000fea0003800000 */
.L_x_159:
        /* <DEDUP_REMOVED lines=12> */
.L_x_162:
[----:B------:R-:W-:Y:S05]  /*72a0*/  BSYNC B1 ;  /* 0x0000000000017941 */ /* 0x000fea0003800000 */
.L_x_161:
        /* <DEDUP_REMOVED lines=12> */
.L_x_164:
[----:B------:R-:W-:Y:S05]  /*7370*/  BSYNC B1 ;  /* 0x0000000000017941 */ /* 0x000fea0003800000 */
.L_x_163:
        /* <DEDUP_REMOVED lines=13> */
.L_x_166:
[----:B------:R-:W-:Y:S05]  /*7450*/  BSYNC B1 ;  /* 0x0000000000017941 */ /* 0x000fea0003800000 */
.L_x_165:
        /* <DEDUP_REMOVED lines=13> */
.L_x_168:
[----:B------:R-:W-:Y:S05]  /*7530*/  BSYNC B1 ;  /* 0x0000000000017941 */ /* 0x000fea0003800000 */
.L_x_167:
        /* <DEDUP_REMOVED lines=12> */
.L_x_170:
[----:B------:R-:W-:Y:S05]  /*7600*/  BSYNC B1 ;  /* 0x0000000000017941 */ /* 0x000fea0003800000 */
.L_x_169:
        /* <DEDUP_REMOVED lines=12> */
.L_x_172:
[----:B------:R-:W-:Y:S05]  /*76d0*/  BSYNC B1 ;  /* 0x0000000000017941 */ /* 0x000fea0003800000 */
.L_x_171:
        /* <DEDUP_REMOVED lines=13> */
.L_x_174:
[----:B------:R-:W-:Y:S05]  /*77b0*/  BSYNC B1 ;  /* 0x0000000000017941 */ /* 0x000fea0003800000 */
.L_x_173:
        /* <DEDUP_REMOVED lines=13> */
.L_x_176:
[----:B------:R-:W-:Y:S05]  /*7890*/  BSYNC B1 ;  /* 0x0000000000017941 */ /* 0x000fea0003800000 */
.L_x_175:
        /* <DEDUP_REMOVED lines=12> */
.L_x_178:
[----:B------:R-:W-:Y:S05]  /*7960*/  BSYNC B1 ;  /* 0x0000000000017941 */ /* 0x000fea0003800000 */
.L_x_177:
        /* <DEDUP_REMOVED lines=12> */
.L_x_180:
[----:B------:R-:W-:Y:S05]  /*7a30*/  BSYNC B1 ;  /* 0x0000000000017941 */ /* 0x000fea0003800000 */
.L_x_179:
        /* <DEDUP_REMOVED lines=13> */
.L_x_182:
[----:B------:R-:W-:Y:S05]  /*7b10*/  BSYNC B1 ;  /* 0x0000000000017941 */ /* 0x000fea0003800000 */
.L_x_181:
        /* <DEDUP_REMOVED lines=13> */
.L_x_184:
[----:B------:R-:W-:Y:S05]  /*7bf0*/  BSYNC B1 ;  /* 0x0000000000017941 */ /* 0x000fea0003800000 */
.L_x_183:
        /* <DEDUP_REMOVED lines=12> */
.L_x_186:
[----:B------:R-:W-:Y:S05]  /*7cc0*/  BSYNC B1 ;  /* 0x0000000000017941 */ /* 0x000fea0003800000 */
.L_x_185:
        /* <DEDUP_REMOVED lines=12> */
.L_x_188:
[----:B------:R-:W-:Y:S05]  /*7d90*/  BSYNC B1 ;  /* 0x0000000000017941 */ /* 0x000fea0003800000 */
.L_x_187:
        /* <DEDUP_REMOVED lines=13> */
.L_x_190:
[----:B------:R-:W-:Y:S05]  /*7e70*/  BSYNC B1 ;  /* 0x0000000000017941 */ /* 0x000fea0003800000 */
.L_x_189:
        /* <DEDUP_REMOVED lines=13> */
.L_x_192:
[----:B------:R-:W-:Y:S05]  /*7f50*/  BSYNC B1 ;  /* 0x0000000000017941 */ /* 0x000fea0003800000 */
.L_x_191:
        /* <DEDUP_REMOVED lines=12> */
.L_x_194:
[----:B------:R-:W-:Y:S05]  /*8020*/  BSYNC B1 ;  /* 0x0000000000017941 */ /* 0x000fea0003800000 */
.L_x_193:
[----:B-----5:R-:W-:Y:S01]  /*8030*/  LOP3.LUT R0, R0, 0xff, RZ, 0xc0, !PT ;  /* 0x000000ff00007812 */ /* 0x020fe200078ec0ff */
[----:B------:R-:W-:Y:S01]  /*8040*/  BSSY B1, `(.L_x_195) ;  /* 0x000000b000017945 */ /* 0x000fe20003800000 */
[----:B------:R-:W-:Y:S02]  /*8050*/  ISETP.LT.OR P1, PT, R28, 0x9, !P1 ;  /* 0x000000091c00780c */ /* 0x000fe40004f21670 */
[----:B------:R-:W-:-:S05]  /*8060*/  F2FP.F16.E4M3.UNPACK_B R0, R0 ;  /* 0x00000000ff00723e */ /* 0x000fca00020006ff */
[----:B0-2---:R-:W-:-:S05]  /*8070*/  HADD2.F32 R13, -RZ, R0.H0_H0 ;  /* 0x20000000ff0d7230 */ /* 0x005fca0000004100 */
[----:B------:R-:W-:-:S04]  /*8080*/  FMUL R0, R13, R8 ;  /* 0x000000080d007220 */ /* 0x000fc80000400000 */
[----:B------:R-:W-:-:S05]  /*8090*/  FFMA R0, R17, R9, R0 ;  /* 0x0000000911007223 */ /* 0x000fca0000000000 */
[----:B------:R-:W-:Y:S02]  /*80a0*/  F2FP.SATFINITE.E4M3.F32.PACK_AB_MERGE_C R13, RZ, R0, RZ ;  /* 0x00000000ff0d723e */ /* 0x000fe400048070ff */
[----:B------:R-:W-:-:S03]  /*80b0*/  PRMT R0, RZ, 0x7610, R0 ;  /* 0x00007610ff007816 */ /* 0x000fc60000000000 */
[----:B------:R0:W-:Y:S01]  /*80c0*/  @!P0 STG.E.U8 desc[UR22][R4.64+0x98], R13 ;  /* 0x0000980d04008986 */ /* 0x0001e2000c101116 */
[----:B------:R-:W-:Y:S05]  /*80d0*/  @P1 BRA `(.L_x_196) ;  /* 0x0000000000041947 */ /* 0x000fea0003800000 */
[----:B------:R2:W5:Y:S02]  /*80e0*/  LDG.E.U8 R0, desc[UR22][R24.64+0x99] ;  /* 0x0000991618007981 */ /* 0x000564000c1e1100 */
.L_x_196:
[----:B------:R-:W-:Y:S05]  /*80f0*/  BSYNC B1 ;  /* 0x0000000000017941 */ /* 0x000fea0003800000 */
.L_x_195:
[----:B------:R-:W-:Y:S05]  /*8100*/  @P1 BRA `(.L_x_197) ;  /* 0x0000001400c01947 */ /* 0x000fea0003800000 */
[----:B-----5:R-:W-:-:S04]  /*8110*/  LOP3.LUT R0, R0, 0xff, RZ, 0xc0, !PT ;  /* 0x000000ff00007812 */ /* 0x020fc800078ec0ff */
[----:B------:R-:W-:-:S05]  /*8120*/  F2FP.F16.E4M3.UNPACK_B R0, R0 ;  /* 0x00000000ff00723e */ /* 0x000fca00020006ff */
[----:B0-----:R-:W-:-:S05]  /*8130*/  HADD2.F32 R13, -RZ, R0.H0_H0 ;  /* 0x20000000ff0d7230 */ /* 0x001fca0000004100 */
[----:B------:R-:W-:-:S04]  /*8140*/  FMUL R13, R13, R8 ;  /* 0x000000080d0d7220 */ /* 0x000fc80000400000 */
[----:B------:R-:W-:-:S05]  /*8150*/  FFMA R13, R20, R9, R13 ;  /* 0x00000009140d7223 */ /* 0x000fca000000000d */
[----:B------:R-:W-:-:S05]  /*8160*/  F2FP.SATFINITE.E4M3.F32.PACK_AB_MERGE_C R13, RZ, R13, RZ ;  /* 0x0000000dff0d723e */ /* 0x000fca00048070ff */
[----:B------:R0:W-:Y:S01]  /*8170*/  STG.E.U8 desc[UR22][R4.64+0x99], R13 ;  /* 0x0000990d04007986 */ /* 0x0001e2000c101116 */
[----:B------:R-:W-:Y:S05]  /*8180*/  BRA `(.L_x_197) ;  /* 0x0000001400a07947 */ /* 0x000fea0003800000 */
.L_x_36:
[----:B------:R-:W-:Y:S01]  /*8190*/  ISETP.GE.AND P2, PT, R29, 0x1, PT ;  /* 0x000000011d00780c */ /* 0x000fe20003f46270 */
[-C--:B------:R-:W-:Y:S01]  /*81a0*/  FMUL R173, R173, R9.reuse ;  /* 0x00000009adad7220 */ /* 0x080fe20000400000 */
[----:B------:R-:W-:Y:S01]  /*81b0*/  ISETP.GE.AND P3, PT, R29, 0x2, PT ;  /* 0x000000021d00780c */ /* 0x000fe20003f66270 */
[-C--:B------:R-:W-:Y:S01]  /*81c0*/  FMUL R176, R176, R9.reuse ;  /* 0x00000009b0b07220 */ /* 0x080fe20000400000 */
[C---:B------:R-:W-:Y:S01]  /*81d0*/  ISETP.LT.OR P0, PT, R28.reuse, 0x1, !P2 ;  /* 0x000000011c00780c */ /* 0x040fe20005701670 */
[-C--:B------:R-:W-:Y:S01]  /*81e0*/  FMUL R171, R171, R9.reuse ;  /* 0x00000009abab7220 */ /* 0x080fe20000400000 */
[----:B------:R-:W-:Y:S01]  /*81f0*/  ISETP.LT.OR P4, PT, R28, 0x1, !P3 ;  /* 0x000000011c00780c */ /* 0x000fe20005f81670 */
[-C--:B------:R-:W-:Y:S01]  /*8200*/  FMUL R174, R174, R9.reuse ;  /* 0x00000009aeae7220 */ /* 0x080fe20000400000 */
[----:B------:R-:W-:Y:S01]  /*8210*/  ISETP.GE.AND P1, PT, R29, 0x9, PT ;  /* 0x000000091d00780c */ /* 0x000fe20003f26270 */
[-C--:B------:R-:W-:Y:S01]  /*8220*/  FMUL R169, R169, R9.reuse ;  /* 0x00000009a9a97220 */ /* 0x080fe20000400000 */
[----:B------:R-:W-:Y:S01]  /*8230*/  ISETP.LT.OR P2, PT, R28, 0x9, !P2 ;  /* 0x000000091c00780c */ /* 0x000fe20005741670 */
[-C--:B------:R-:W-:Y:S01]  /*8240*/  FMUL R172, R172, R9.reuse ;  /* 0x00000009acac7220 */ /* 0x080fe20000400000 */
[----:B------:R-:W-:Y:S01]  /*8250*/  ISETP.LT.OR P3, PT, R28, 0x9, !P3 ;  /* 0x000000091c00780c */ /* 0x000fe20005f61670 */
[----:B------:R-:W-:Y:S01]  /*8260*/  FMUL R167, R167, R9 ;  /* 0x00000009a7a77220 */ /* 0x000fe20000400000 */
[----:B------:R-:W-:Y:S01]  /*8270*/  F2FP.SATFINITE.E4M3.F32.PACK_AB_MERGE_C R173, RZ, R173, RZ ;  /* 0x000000adffad723e */ /* 0x000fe200048070ff */
[-C--:B------:R-:W-:Y:S01]  /*8280*/  FMUL R170, R170, R9.reuse ;  /* 0x00000009aaaa7220 */ /* 0x080fe20000400000 */
[----:B------:R-:W-:Y:S01]  /*8290*/  ISETP.LT.OR P5, PT, R28, 0x1, !P1 ;  /* 0x000000011c00780c */ /* 0x000fe20004fa1670 */
[----:B------:R-:W-:Y:S01]  /*82a0*/  FMUL R165, R165, R9 ;  /* 0x00000009a5a57220 */ /* 0x000fe20000400000 */
[----:B------:R-:W-:Y:S01]  /*82b0*/  F2FP.SATFINITE.E4M3.F32.PACK_AB_MERGE_C R25, RZ, R176, RZ ;  /* 0x000000b0ff19723e */ /* 0x000fe200048070ff */
[----:B------:R-:W-:Y:S01]  /*82c0*/  @!P0 STG.E.U8 desc[UR22][R12.64], R173 ;  /* 0x000000ad0c008986 */ /* 0x000fe2000c101116 */
[----:B------:R-:W-:Y:S01]  /*82d0*/  F2FP.SATFINITE.E4M3.F32.PACK_AB_MERGE_C R171, RZ, R171, RZ ;  /* 0x000000abffab723e */ /* 0x000fe200048070ff */
[-C--:B------:R-:W-:Y:S01]  /*82e0*/  FMUL R168, R168, R9.reuse ;  /* 0x00000009a8a87220 */ /* 0x080fe20000400000 */
[----:B------:R-:W-:Y:S01]  /*82f0*/  F2FP.SATFINITE.E4M3.F32.PACK_AB_MERGE_C R27, RZ, R174, RZ ;  /* 0x000000aeff1b723e */ /* 0x000fe200048070ff */
[----:B------:R1:W-:Y:S01]  /*8300*/  @!P4 STG.E.U8 desc[UR22][R12.64+0x1], R25 ;  /* 0x000001190c00c986 */ /* 0x0003e2000c101116 */
[----:B------:R-:W-:Y:S01]  /*8310*/  ISETP.GE.AND P0, PT, R29, 0xa, PT ;  /* 0x0000000a1d00780c */ /* 0x000fe20003f06270 */
[----:B------:R-:W-:Y:S01]  /*8320*/  FMUL R163, R163, R9 ;  /* 0x00000009a3a37220 */ /* 0x000fe20000400000 */
[----:B------:R-:W-:Y:S01]  /*8330*/  F2FP.SATFINITE.E4M3.F32.PACK_AB_MERGE_C R169, RZ, R169, RZ ;  /* 0x000000a9ffa9723e */ /* 0x000fe200048070ff */
[----:B------:R-:W-:Y:S01]  /*8340*/  @!P2 STG.E.U8 desc[UR22][R4.64], R171 ;  /* 0x000000ab0400a986 */ /* 0x000fe2000c101116 */
[----:B------:R-:W-:Y:S01]  /*8350*/  ISETP.LT.OR P6, PT, R28, 0x1, !P0 ;  /* 0x000000011c00780c */ /* 0x000fe200047c1670 */
[-C--:B------:R-:W-:Y:S01]  /*8360*/  FMUL R166, R166, R9.reuse ;  /* 0x00000009a6a67220 */ /* 0x080fe20000400000 */
[C---:B------:R-:W-:Y:S01]  /*8370*/  ISETP.GE.AND P2, PT, R29.reuse, 0x12, PT ;  /* 0x000000121d00780c */ /* 0x040fe20003f46270 */
[----:B------:R2:W-:Y:S01]  /*8380*/  @!P3 STG.E.U8 desc[UR22][R4.64+0x1], R27 ;  /* 0x0000011b0400b986 */ /* 0x0005e2000c101116 */
[----:B------:R-:W-:Y:S01]  /*8390*/  ISETP.GE.AND P3, PT, R29, 0x11, PT ;  /* 0x000000111d00780c */ /* 0x000fe20003f66270 */
[-C--:B------:R-:W-:Y:S01]  /*83a0*/  FMUL R161, R161, R9.reuse ;  /* 0x00000009a1a17220 */ /* 0x080fe20000400000 */
[C---:B------:R-:W-:Y:S01]  /*83b0*/  ISETP.LT.OR P1, PT, R28.reuse, 0x9, !P1 ;  /* 0x000000091c00780c */ /* 0x040fe20004f21670 */
[----:B------:R-:W-:Y:S01]  /*83c0*/  @!P5 STG.E.U8 desc[UR22][R12.64+0x8], R169 ;  /* 0x000008a90c00d986 */ /* 0x000fe2000c101116 */
[----:B------:R-:W-:Y:S01]  /*83d0*/  ISETP.LT.OR P0, PT, R28, 0x9, !P0 ;  /* 0x000000091c00780c */ /* 0x000fe20004701670 */
[-C--:B------:R-:W-:Y:S01]  /*83e0*/  FMUL R164, R164, R9.reuse ;  /* 0x00000009a4a47220 */ /* 0x080fe20000400000 */
[C---:B------:R-:W-:Y:S01]  /*83f0*/  ISETP.LT.OR P4, PT, R28.reuse, 0x1, !P3 ;  /* 0x000000011c00780c */ /* 0x040fe20005f81670 */
[-C--:B------:R-:W-:Y:S01]  /*8400*/  FMUL R159, R159, R9.reuse ;  /* 0x000000099f9f7220 */ /* 0x080fe20000400000 */
[----:B------:R-:W-:Y:S01]  /*8410*/  ISETP.LT.OR P5, PT, R28, 0x1, !P2 ;  /* 0x000000011c00780c */ /* 0x000fe200057a1670 */
[-C--:B------:R-:W-:Y:S01]  /*8420*/  FMUL R162, R162, R9.reuse ;  /* 0x00000009a2a27220 */ /* 0x080fe20000400000 */
[----:B------:R-:W-:Y:S01]  /*8430*/  ISETP.LT.OR P3, PT, R28, 0x9, !P3 ;  /* 0x000000091c00780c */ /* 0x000fe20005f61670 */
[-C--:B------:R-:W-:Y:S01]  /*8440*/  FMUL R160, R160, R9.reuse ;  /* 0x00000009a0a07220 */ /* 0x080fe20000400000 */
[----:B------:R-:W-:Y:S01]  /*8450*/  F2FP.SATFINITE.E4M3.F32.PACK_AB_MERGE_C R31, RZ, R172, RZ ;  /* 0x000000acff1f723e */ /* 0x000fe200048070ff */
[----:B------:R-:W-:Y:S01]  /*8460*/  FMUL R157, R157, R9 ;  /* 0x000000099d9d7220 */ /* 0x000fe20000400000 */
[----:B------:R-:W-:Y:S01]  /*8470*/  F2FP.SATFINITE.E4M3.F32.PACK_AB_MERGE_C R167, RZ, R167, RZ ;  /* 0x000000a7ffa7723e */ /* 0x000fe200048070ff */
[----:B------:R-:W-:Y:S01]  /*8480*/  FMUL R158, R158, R9 ;  /* 0x000000099e9e7220 */ /* 0x000fe20000400000 */
[----:B-1----:R-:W-:Y:S01]  /*8490*/  F2FP.SATFINITE.E4M3.F32.PACK_AB_MERGE_C R25, RZ, R170, RZ ;  /* 0x000000aaff19723e */ /* 0x002fe200048070ff */
[----:B------:R-:W-:Y:S01]  /*84a0*/  @!P6 STG.E.U8 desc[UR22][R12.64+0x9], R31 ;  /* 0x0000091f0c00e986 */ /* 0x000fe2000c101116 */
[----:B------:R-:W-:Y:S01]  /*84b0*/  F2FP.SATFINITE.E4M3.F32.PACK_AB_MERGE_C R165, RZ, R165, RZ ;  /* 0x000000a5ffa5723e */ /* 0x000fe200048070ff */
[----:B------:R-:W-:Y:S01]  /*84c0*/  FMUL R155, R155, R9 ;  /* 0x000000099b9b7220 */ /* 0x000fe20000400000 */
[----:B--2---:R-:W-:Y:S01]  /*84d0*/  F2FP.SATFINITE.E4M3.F32.PACK_AB_MERGE_C R27, RZ, R168, RZ ;  /* 0x000000a8ff1b723e */ /* 0x004fe200048070ff */
[----:B------:R-:W-:Y:S01]  /*84e0*/  @!P1 STG.E.U8 desc[UR22][R4.64+0x8], R167 ;  /* 0x000008a704009986 */ /* 0x000fe2000c101116 */
[----:B------:R-:W-:Y:S01]  /*84f0*/  F2FP.SATFINITE.E4M3.F32.PACK_AB_MERGE_C R163, RZ, R163, RZ ;  /* 0x000000a3ffa3723e */ /* 0x000fe200048070ff */
[-C--:B------:R-:W-:Y:S01]  /*8500*/  FMUL R153, R153, R9.reuse ;  /* 0x0000000999997220 */ /* 0x080fe20000400000 */
[C---:B------:R-:W-:Y:S01]  /*8510*/  ISETP.GE.AND P1, PT, R29.reuse, 0x1a, PT ;  /* 0x0000001a1d00780c */ /* 0x040fe20003f26270 */
[----:B------:R1:W-:Y:S01]  /*8520*/  @!P0 STG.E.U8 desc[UR22][R4.64+0x9], R25 ;  /* 0x0000091904008986 */ /* 0x0003e2000c101116 */
[----:B------:R-:W-:Y:S01]  /*8530*/  ISETP.GE.AND P0, PT, R29, 0x19, PT ;  /* 0x000000191d00780c */ /* 0x000fe20003f06270 */
[-C--:B------:R-:W-:Y:S01]  /*8540*/  FMUL R156, R156, R9.reuse ;  /* 0x000000099c9c7220 */ /* 0x080fe20000400000 */
[C---:B------:R-:W-:Y:S01]  /*8550*/  ISETP.LT.OR P2, PT, R28.reuse, 0x9, !P2 ;  /* 0x000000091c00780c */ /* 0x040fe20005741670 */
[----:B------:R-:W-:Y:S01]  /*8560*/  @!P4 STG.E.U8 desc[UR22][R12.64+0x10], R165 ;  /* 0x000010a50c00c986 */ /* 0x000fe2000c101116 */
[C---:B------:R-:W-:Y:S01]  /*8570*/  ISETP.LT.OR P4, PT, R28.reuse, 0x1, !P1 ;  /* 0x000000011c00780c */ /* 0x040fe20004f81670 */
[----:B------:R-:W-:Y:S01]  /*8580*/  FMUL R151, R151, R9 ;  /* 0x0000000997977220 */ /* 0x000fe20000400000 */
[----:B------:R-:W-:Y:S01]  /*8590*/  ISETP.LT.OR P1, PT, R28, 0x9, !P1 ;  /* 0x000000091c00780c */ /* 0x000fe20004f21670 */
[----:B------:R2:W-:Y:S01]  /*85a0*/  @!P5 STG.E.U8 desc[UR22][R12.64+0x11], R27 ;  /* 0x0000111b0c00d986 */ /* 0x0005e2000c101116 */
[----:B------:R-:W-:Y:S01]  /*85b0*/  F2FP.SATFINITE.E4M3.F32.PACK_AB_MERGE_C R161, RZ, R161, RZ ;  /* 0x000000a1ffa1723e */ /* 0x000fe200048070ff */
[----:B------:R-:W-:Y:S01]  /*85c0*/  FMUL R154, R154, R9 ;  /* 0x000000099a9a7220 */ /* 0x000fe20000400000 */
[----:B------:R-:W-:Y:S01]  /*85d0*/  F2FP.SATFINITE.E4M3.F32.PACK_AB_MERGE_C R159, RZ, R159, RZ ;  /* 0x0000009fff9f723e */ /* 0x000fe200048070ff */
[----:B------:R-:W-:Y:S01]  /*85e0*/  @!P3 STG.E.U8 desc[UR22][R4.64+0x10], R163 ;  /* 0x000010a30400b986 */ /* 0x000fe2000c101116 */
[C---:B------:R-:W-:Y:S01]  /*85f0*/  ISETP.LT.OR P3, PT, R28.reuse, 0x1, !P0 ;  /* 0x000000011c00780c */ /* 0x040fe20004761670 */
[-C--:B------:R-:W-:Y:S01]  /*8600*/  FMUL R141, R141, R9.reuse ;  /* 0x000000098d8d7220 */ /* 0x080fe20000400000 */
[----:B------:R-:W-:Y:S01]  /*8610*/  ISETP.LT.OR P0, PT, R28, 0x9, !P0 ;  /* 0x000000091c00780c */ /* 0x000fe20004701670 */
[-C--:B------:R-:W-:Y:S01]  /*8620*/  FMUL R152, R152, R9.reuse ;  /* 0x0000000998987220 */ /* 0x080fe20000400000 */
[----:B-1----:R-:W-:Y:S01]  /*8630*/  F2FP.SATFINITE.E4M3.F32.PACK_AB_MERGE_C R25, RZ, R166, RZ ;  /* 0x000000a6ff19723e */ /* 0x002fe200048070ff */
[-C--:B------:R-:W-:Y:S01]  /*8640*/  FMUL R149, R149, R9.reuse ;  /* 0x0000000995957220 */ /* 0x080fe20000400000 */
[----:B------:R-:W-:Y:S01]  /*8650*/  F2FP.SATFINITE.E4M3.F32.PACK_AB_MERGE_C R31, RZ, R162, RZ ;  /* 0x000000a2ff1f723e */ /* 0x000fe200048070ff */
[-C--:B------:R-:W-:Y:S01]  /*8660*/  FMUL R150, R150, R9.reuse ;  /* 0x0000000996967220 */ /* 0x080fe20000400000 */
[----:B--2---:R-:W-:Y:S01]  /*8670*/  F2FP.SATFINITE.E4M3.F32.PACK_AB_MERGE_C R27, RZ, R164, RZ ;  /* 0x000000a4ff1b723e */ /* 0x004fe200048070ff */
[----:B------:R1:W-:Y:S01]  /*8680*/  @!P2 STG.E.U8 desc[UR22][R4.64+0x11], R25 ;  /* 0x000011190400a986 */ /* 0x0003e2000c101116 */
[----:B------:R-:W-:Y:S01]  /*8690*/  ISETP.GE.AND P2, PT, R29, 0x22, PT ;  /* 0x000000221d00780c */ /* 0x000fe20003f46270 */
[----:B------:R-:W-:Y:S01]  /*86a0*/  FMUL R145, R145, R9 ;  /* 0x0000000991917220 */ /* 0x000fe20000400000 */
[----:B------:R-:W-:Y:S01]  /*86b0*/  F2FP.SATFINITE.E4M3.F32.PACK_AB_MERGE_C R157, RZ, R157, RZ ;  /* 0x0000009dff9d723e */ /* 0x000fe200048070ff */
[----:B------:R-:W-:Y:S01]  /*86c0*/  @!P3 STG.E.U8 desc[UR22][R12.64+0x18], R161 ;  /* 0x000018a10c00b986 */ /* 0x000fe2000c101116 */
[----:B------:R-:W-:Y:S01]  /*86d0*/  ISETP.LT.OR P3, PT, R28, 0x1, !P2 ;  /* 0x000000011c00780c */ /* 0x000fe20005761670 */
[----:B------:R-:W-:Y:S01]  /*86e0*/  FMUL R148, R148, R9 ;  /* 0x0000000994947220 */ /* 0x000fe20000400000 */
[----:B------:R-:W-:Y:S01]  /*86f0*/  ISETP.LT.OR P2, PT, R28, 0x9, !P2 ;  /* 0x000000091c00780c */ /* 0x000fe20005741670 */
[----:B------:R2:W-:Y:S01]  /*8700*/  @!P4 STG.E.U8 desc[UR22][R12.64+0x19], R27 ;  /* 0x0000191b0c00c986 */ /* 0x0005e2000c101116 */
[----:B------:R-:W-:Y:S01]  /*8710*/  F2FP.SATFINITE.E4M3.F32.PACK_AB_MERGE_C R155, RZ, R155, RZ ;  /* 0x0000009bff9b723e */ /* 0x000fe200048070ff */
[----:B------:R-:W-:Y:S01]  /*8720*/  FMUL R147, R147, R9 ;  /* 0x0000000993937220 */ /* 0x000fe20000400000 */
[----:B------:R-:W-:Y:S01]  /*8730*/  F2FP.SATFINITE.E4M3.F32.PACK_AB_MERGE_C R153, RZ, R153, RZ ;  /* 0x00000099ff99723e */ /* 0x000fe200048070ff */
[----:B------:R-:W-:Y:S01]  /*8740*/  @!P0 STG.E.U8 desc[UR22][R4.64+0x18], R159 ;  /* 0x0000189f04008986 */ /* 0x000fe2000c101116 */
[----:B------:R-:W-:Y:S01]  /*8750*/  ISETP.GE.AND P0, PT, R29, 0x21, PT ;  /* 0x000000211d00780c */ /* 0x000fe20003f06270 */
[-C--:B------:R-:W-:Y:S01]  /*8760*/  FMUL R146, R146, R9.reuse ;  /* 0x0000000992927220 */ /* 0x080fe20000400000 */
[----:B-1----:R-:W-:Y:S01]  /*8770*/  F2FP.SATFINITE.E4M3.F32.PACK_AB_MERGE_C R25, RZ, R160, RZ ;  /* 0x000000a0ff19723e */ /* 0x002fe200048070ff */
[----:B------:R-:W-:Y:S01]  /*8780*/  @!P1 STG.E.U8 desc[UR22][R4.64+0x19], R31 ;  /* 0x0000191f04009986 */ /* 0x000fe2000c101116 */
[C---:B------:R-:W-:Y:S01]  /*8790*/  ISETP.LT.OR P4, PT, R28.reuse, 0x1, !P0 ;  /* 0x000000011c00780c */ /* 0x040fe20004781670 */
[-C--:B------:R-:W-:Y:S01]  /*87a0*/  FMUL R143, R143, R9.reuse ;  /* 0x000000098f8f7220 */ /* 0x080fe20000400000 */
[----:B------:R-:W-:Y:S01]  /*87b0*/  ISETP.GE.AND P1, PT, R29, 0x29, PT ;  /* 0x000000291d00780c */ /* 0x000fe20003f26270 */
[----:B------:R1:W-:Y:S01]  /*87c0*/  @!P3 STG.E.U8 desc[UR22][R12.64+0x21], R25 ;  /* 0x000021190c00b986 */ /* 0x0003e2000c101116 */
[----:B------:R-:W-:Y:S01]  /*87d0*/  ISETP.LT.OR P0, PT, R28, 0x9, !P0 ;  /* 0x000000091c00780c */ /* 0x000fe20004701670 */
[-C--:B------:R-:W-:Y:S01]  /*87e0*/  FMUL R144, R144, R9.reuse ;  /* 0x0000000990907220 */ /* 0x080fe20000400000 */
[----:B------:R-:W-:Y:S01]  /*87f0*/  ISETP.LT.OR P5, PT, R28, 0x1, !P1 ;  /* 0x000000011c00780c */ /* 0x000fe20004fa1670 */
[-C--:B------:R-:W-:Y:S01]  /*8800*/  FMUL R142, R142, R9.reuse ;  /* 0x000000098e8e7220 */ /* 0x080fe20000400000 */
[----:B--2---:R-:W-:Y:S01]  /*8810*/  F2FP.SATFINITE.E4M3.F32.PACK_AB_MERGE_C R27, RZ, R158, RZ ;  /* 0x0000009eff1b723e */ /* 0x004fe200048070ff */
[-C--:B------:R-:W-:Y:S01]  /*8820*/  FMUL R139, R139, R9.reuse ;  /* 0x000000098b8b7220 */ /* 0x080fe20000400000 */
[----:B------:R-:W-:Y:S01]  /*8830*/  ISETP.GE.AND P3, PT, R29, 0x2a, PT ;  /* 0x0000002a1d00780c */ /* 0x000fe20003f66270 */
[-C--:B------:R-:W-:Y:S01]  /*8840*/  FMUL R134, R134, R9.reuse ;  /* 0x0000000986867220 */ /* 0x080fe20000400000 */
[C---:B------:R-:W-:Y:S01]  /*8850*/  ISETP.LT.OR P1, PT, R28.reuse, 0x9, !P1 ;  /* 0x000000091c00780c */ /* 0x040fe20004f21670 */
[----:B------:R-:W-:Y:S01]  /*8860*/  @!P4 STG.E.U8 desc[UR22][R12.64+0x20], R157 ;  /* 0x0000209d0c00c986 */ /* 0x000fe2000c101116 */
[C---:B------:R-:W-:Y:S01]  /*8870*/  ISETP.LT.OR P4, PT, R28.reuse, 0x1, !P3 ;  /* 0x000000011c00780c */ /* 0x040fe20005f81670 */
[-C--:B------:R-:W-:Y:S01]  /*8880*/  FMUL R137, R137, R9.reuse ;  /* 0x0000000989897220 */ /* 0x080fe20000400000 */
[----:B------:R-:W-:Y:S01]  /*8890*/  ISETP.LT.OR P3, PT, R28, 0x9, !P3 ;  /* 0x000000091c00780c */ /* 0x000fe20005f61670 */
[----:B------:R2:W-:Y:S01]  /*88a0*/  @!P2 STG.E.U8 desc[UR22][R4.64+0x21], R27 ;  /* 0x0000211b0400a986 */ /* 0x0005e2000c101116 */
[----:B------:R-:W-:Y:S01]  /*88b0*/  ISETP.GE.AND P2, PT, R29, 0x31, PT ;  /* 0x000000311d00780c */ /* 0x000fe20003f46270 */
[----:B------:R-:W-:Y:S01]  /*88c0*/  FMUL R140, R140, R9 ;  /* 0x000000098c8c7220 */ /* 0x000fe20000400000 */
[----:B-1----:R-:W-:Y:S01]  /*88d0*/  F2FP.SATFINITE.E4M3.F32.PACK_AB_MERGE_C R25, RZ, R156, RZ ;  /* 0x0000009cff19723e */ /* 0x002fe200048070ff */
[----:B------:R-:W-:Y:S01]  /*88e0*/  @!P0 STG.E.U8 desc[UR22][R4.64+0x20], R155 ;  /* 0x0000209b04008986 */ /* 0x000fe2000c101116 */
[----:B------:R-:W-:Y:S01]  /*88f0*/  F2FP.SATFINITE.E4M3.F32.PACK_AB_MERGE_C R151, RZ, R151, RZ ;  /* 0x00000097ff97723e */ /* 0x000fe200048070ff */
[-C--:B------:R-:W-:Y:S01]  /*8900*/  FMUL R133, R133, R9.reuse ;  /* 0x0000000985857220 */ /* 0x080fe20000400000 */
[----:B------:R-:W-:Y:S01]  /*8910*/  ISETP.GE.AND P0, PT, R29, 0x32, PT ;  /* 0x000000321d00780c */ /* 0x000fe20003f06270 */
[----:B------:R-:W-:Y:S01]  /*8920*/  @!P5 STG.E.U8 desc[UR22][R12.64+0x28], R153 ;  /* 0x000028990c00d986 */ /* 0x000fe2000c101116 */
[----:B------:R-:W-:Y:S01]  /*8930*/  ISETP.LT.OR P5, PT, R28, 0x1, !P2 ;  /* 0x000000011c00780c */ /* 0x000fe200057a1670 */
[----:B------:R-:W-:Y:S01]  /*8940*/  FMUL R135, R135, R9 ;  /* 0x0000000987877220 */ /* 0x000fe20000400000 */
[----:B------:R-:W-:Y:S01]  /*8950*/  F2FP.SATFINITE.E4M3.F32.PACK_AB_MERGE_C R141, RZ, R141, RZ ;  /* 0x0000008dff8d723e */ /* 0x000fe200048070ff */
[----:B------:R1:W-:Y:S01]  /*8960*/  @!P4 STG.E.U8 desc[UR22][R12.64+0x29], R25 ;  /* 0x000029190c00c986 */ /* 0x0003e2000c101116 */
[----:B--2---:R-:W-:Y:S01]  /*8970*/  F2FP.SATFINITE.E4M3.F32.PACK_AB_MERGE_C R27, RZ, R154, RZ ;  /* 0x0000009aff1b723e */ /* 0x004fe200048070ff */
[-C--:B------:R-:W-:Y:S01]  /*8980*/  FMUL R138, R138, R9.reuse ;  /* 0x000000098a8a7220 */ /* 0x080fe20000400000 */
[C---:B------:R-:W-:Y:S01]  /*8990*/  ISETP.LT.OR P6, PT, R28.reuse, 0x1, !P0 ;  /* 0x000000011c00780c */ /* 0x040fe200047c1670 */
[----:B------:R-:W-:Y:S01]  /*89a0*/  @!P1 STG.E.U8 desc[UR22][R4.64+0x28], R151 ;  /* 0x0000289704009986 */ /* 0x000fe2000c101116 */
[----:B------:R-:W-:Y:S01]  /*89b0*/  ISETP.GE.AND P1, PT, R29, 0x3a, PT ;  /* 0x0000003a1d00780c */ /* 0x000fe20003f26270 */
[-C--:B------:R-:W-:Y:S01]  /*89c0*/  FMUL R131, R131, R9.reuse ;  /* 0x0000000983837220 */ /* 0x080fe20000400000 */
[----:B------:R-:W-:Y:S01]  /*89d0*/  ISETP.LT.OR P2, PT, R28, 0x9, !P2 ;  /* 0x000000091c00780c */ /* 0x000fe20005741670 */
[----:B------:R2:W-:Y:S01]  /*89e0*/  @!P3 STG.E.U8 desc[UR22][R4.64+0x29], R27 ;  /* 0x0000291b0400b986 */ /* 0x0005e2000c101116 */
[----:B------:R-:W-:Y:S01]  /*89f0*/  ISETP.GE.AND P3, PT, R29, 0x39, PT ;  /* 0x000000391d00780c */ /* 0x000fe20003f66270 */
[-C--:B------:R-:W-:Y:S01]  /*8a00*/  FMUL R136, R136, R9.reuse ;  /* 0x0000000988887220 */ /* 0x080fe20000400000 */
[C---:B------:R-:W-:Y:S01]  /*8a10*/  ISETP.LT.OR P0, PT, R28.reuse, 0x9, !P0 ;  /* 0x000000091c00780c */ /* 0x040fe20004701670 */
[----:B------:R-:W-:Y:S01]  /*8a20*/  @!P5 STG.E.U8 desc[UR22][R12.64+0x30], R141 ;  /* 0x0000308d0c00d986 */ /* 0x000fe2000c101116 */
        /* <DEDUP_REMOVED lines=11> */
[----:B------:R1:W-:Y:S01]  /*8ae0*/  @!P6 STG.E.U8 desc[UR22][R12.64+0x31], R31 ;  /* 0x0000311f0c00e986 */ /* 0x0003e2000c101116 */
        /* <DEDUP_REMOVED lines=17> */
[-C--:B------:R-:W-:Y:S01]  /*8c00*/  FMUL R124, R124, R9.reuse ;  /* 0x000000097c7c7220 */ /* 0x080fe20000400000 */
[----:B-1----:R-:W-:Y:S01]  /*8c10*/  F2FP.SATFINITE.E4M3.F32.PACK_AB_MERGE_C R31, RZ, R142, RZ ;  /* 0x0000008eff1f723e */ /* 0x002fe200048070ff */
[----:B------:R-:W-:Y:S01]  /*8c20*/  @!P3 STG.E.U8 desc[UR22][R4.64+0x38], R147 ;  /* 0x000038930400b986 */ /* 0x000fe2000c101116 */
[----:B------:R-:W-:Y:S01]  /*8c30*/  ISETP.LT.OR P3, PT, R28, 0x1, !P0 ;  /* 0x000000011c00780c */ /* 0x000fe20004761670 */
[-C--:B------:R-:W-:Y:S01]  /*8c40*/  FMUL R122, R122, R9.reuse ;  /* 0x000000097a7a7220 */ /* 0x080fe20000400000 */
[----:B------:R-:W-:Y:S01]  /*8c50*/  ISETP.LT.OR P0, PT, R28, 0x9, !P0 ;  /* 0x000000091c00780c */ /* 0x000fe20004701670 */
[-C--:B------:R-:W-:Y:S01]  /*8c60*/  FMUL R119, R119, R9.reuse ;  /* 0x0000000977777220 */ /* 0x080fe20000400000 */
[----:B--2---:R-:W-:Y:S01]  /*8c70*/  F2FP.SATFINITE.E4M3.F32.PACK_AB_MERGE_C R25, RZ, R146, RZ ;  /* 0x00000092ff19723e */ /* 0x004fe200048070ff */
[----:B------:R-:W-:Y:S01]  /*8c80*/  FMUL R114, R114, R9 ;  /* 0x0000000972727220 */ /* 0x000fe20000400000 */
[----:B------:R-:W-:Y:S01]  /*8c90*/  F2FP.SATFINITE.E4M3.F32.PACK_AB_MERGE_C R139, RZ, R139, RZ ;  /* 0x0000008bff8b723e */ /* 0x000fe200048070ff */
[-C--:B------:R-:W-:Y:S01]  /*8ca0*/  FMUL R117, R117, R9.reuse ;  /* 0x0000000975757220 */ /* 0x080fe20000400000 */
[----:B---3--:R-:W-:Y:S01]  /*8cb0*/  F2FP.SATFINITE.E4M3.F32.PACK_AB_MERGE_C R27, RZ, R144, RZ ;  /* 0x00000090ff1b723e */ /* 0x008fe200048070ff */
[----:B------:R1:W-:Y:S01]  /*8cc0*/  @!P1 STG.E.U8 desc[UR22][R4.64+0x39], R25 ;  /* 0x0000391904009986 */ /* 0x0003e2000c101116 */
[----:B------:R-:W-:Y:S01]  /*8cd0*/  ISETP.GE.AND P1, PT, R29, 0x51, PT ;  /* 0x000000511d00780c */ /* 0x000fe20003f26270 */
[----:B------:R-:W-:Y:S01]  /*8ce0*/  FMUL R113, R113, R9 ;  /* 0x0000000971717220 */ /* 0x000fe20000400000 */
[----:B------:R-:W-:Y:S01]  /*8cf0*/  F2FP.SATFINITE.E4M3.F32.PACK_AB_MERGE_C R137, RZ, R137, RZ ;  /* 0x00000089ff89723e */ /* 0x000fe200048070ff */
[----:B------:R-:W-:Y:S01]  /*8d00*/  @!P3 STG.E.U8 desc[UR22][R12.64+0x40], R143 ;  /* 0x0000408f0c00b986 */ /* 0x000fe2000c101116 */
[----:B------:R-:W-:Y:S01]  /*8d10*/  ISETP.LT.OR P5, PT, R28, 0x1, !P1 ;  /* 0x000000011c00780c */ /* 0x000fe20004fa1670 */
[----:B------:R-:W-:Y:S01]  /*8d20*/  FMUL R120, R120, R9 ;  /* 0x0000000978787220 */ /* 0x000fe20000400000 */
[----:B------:R-:W-:Y:S01]  /*8d30*/  F2FP.SATFINITE.E4M3.F32.PACK_AB_MERGE_C R133, RZ, R133, RZ ;  /* 0x00000085ff85723e */ /* 0x000fe200048070ff */
[----:B------:R2:W-:Y:S01]  /*8d40*/  @!P4 STG.E.U8 desc[UR22][R12.64+0x41], R27 ;  /* 0x0000411b0c00c986 */ /* 0x0005e2000c101116 */
[----:B------:R-:W-:Y:S01]  /*8d50*/  F2FP.SATFINITE.E4M3.F32.PACK_AB_MERGE_C R135, RZ, R135, RZ ;  /* 0x00000087ff87723e */ /* 0x000fe200048070ff */
[-C--:B------:R-:W-:Y:S01]  /*8d60*/  FMUL R115, R115, R9.reuse ;  /* 0x0000000973737220 */ /* 0x080fe20000400000 */
[----:B------:R-:W-:Y:S01]  /*8d70*/  ISETP.LT.OR P1, PT, R28, 0x9, !P1 ;  /* 0x000000091c00780c */ /* 0x000fe20004f21670 */
[----:B------:R3:W-:Y:S01]  /*8d80*/  @!P2 STG.E.U8 desc[UR22][R4.64+0x41], R31 ;  /* 0x0000411f0400a986 */ /* 0x0007e2000c101116 */
[C---:B------:R-:W-:Y:S01]  /*8d90*/  ISETP.GE.AND P2, PT, R29.reuse, 0x4a, PT ;  /* 0x0000004a1d00780c */ /* 0x040fe20003f46270 */
[-C--:B------:R-:W-:Y:S01]  /*8da0*/  FMUL R118, R118, R9.reuse ;  /* 0x0000000976767220 */ /* 0x080fe20000400000 */
[----:B-1----:R-:W-:Y:S01]  /*8db0*/  F2FP.SATFINITE.E4M3.F32.PACK_AB_MERGE_C R25, RZ, R134, RZ ;  /* 0x00000086ff19723e */ /* 0x002fe200048070ff */
[----:B------:R-:W-:Y:S01]  /*8dc0*/  @!P0 STG.E.U8 desc[UR22][R4.64+0x40], R139 ;  /* 0x0000408b04008986 */ /* 0x000fe2000c101116 */
[----:B------:R-:W-:Y:S01]  /*8dd0*/  ISETP.GE.AND P0, PT, R29, 0x49, PT ;  /* 0x000000491d00780c */ /* 0x000fe20003f06270 */
[-C--:B------:R-:W-:Y:S01]  /*8de0*/  FMUL R111, R111, R9.reuse ;  /* 0x000000096f6f7220 */ /* 0x080fe20000400000 */
        /* <DEDUP_REMOVED lines=8> */
[----:B--2---:R-:W-:Y:S01]  /*8e70*/  F2FP.SATFINITE.E4M3.F32.PACK_AB_MERGE_C R27, RZ, R140, RZ ;  /* 0x0000008cff1b723e */ /* 0x004fe200048070ff */
[----:B------:R-:W-:Y:S01]  /*8e80*/  FMUL R107, R107, R9 ;  /* 0x000000096b6b7220 */ /* 0x000fe20000400000 */
[----:B------:R-:W-:Y:S01]  /*8e90*/  F2FP.SATFINITE.E4M3.F32.PACK_AB_MERGE_C R131, RZ, R131, RZ ;  /* 0x00000083ff83723e */ /* 0x000fe200048070ff */
[----:B------:R-:W-:Y:S01]  /*8ea0*/  FMUL R23, R23, R9 ;  /* 0x0000000917177220 */ /* 0x000fe20000400000 */
[----:B------:R-:W-:Y:S01]  /*8eb0*/  F2FP.SATFINITE.E4M3.F32.PACK_AB_MERGE_C R121, RZ, R121, RZ ;  /* 0x00000079ff79723e */ /* 0x000fe200048070ff */
[----:B------:R1:W-:Y:S01]  /*8ec0*/  @!P3 STG.E.U8 desc[UR22][R12.64+0x49], R25 ;  /* 0x000049190c00b986 */ /* 0x0003e2000c101116 */
[----:B------:R-:W-:Y:S01]  /*8ed0*/  ISETP.GE.AND P3, PT, R29, 0x52, PT ;  /* 0x000000521d00780c */ /* 0x000fe20003f66270 */
[-C--:B------:R-:W-:Y:S01]  /*8ee0*/  FMUL R110, R110, R9.reuse ;  /* 0x000000096e6e7220 */ /* 0x080fe20000400000 */
[----:B---3--:R-:W-:Y:S01]  /*8ef0*/  F2FP.SATFINITE.E4M3.F32.PACK_AB_MERGE_C R31, RZ, R132, RZ ;  /* 0x00000084ff1f723e */ /* 0x008fe200048070ff */
[----:B------:R-:W-:Y:S01]  /*8f00*/  @!P4 STG.E.U8 desc[UR22][R12.64+0x48], R137 ;  /* 0x000048890c00c986 */ /* 0x000fe2000c101116 */
[C---:B------:R-:W-:Y:S01]  /*8f10*/  ISETP.LT.OR P4, PT, R28.reuse, 0x1, !P3 ;  /* 0x000000011c00780c */ /* 0x040fe20005f81670 */
[-C--:B------:R-:W-:Y:S01]  /*8f20*/  FMUL R105, R105, R9.reuse ;  /* 0x0000000969697220 */ /* 0x080fe20000400000 */
[----:B------:R-:W-:Y:S01]  /*8f30*/  ISETP.LT.OR P3, PT, R28, 0x9, !P3 ;  /* 0x000000091c00780c */ /* 0x000fe20005f61670 */
[----:B------:R2:W-:Y:S01]  /*8f40*/  @!P2 STG.E.U8 desc[UR22][R4.64+0x49], R27 ;  /* 0x0000491b0400a986 */ /* 0x0005e2000c101116 */
[----:B------:R-:W-:Y:S01]  /*8f50*/  ISETP.GE.AND P2, PT, R29, 0x59, PT ;  /* 0x000000591d00780c */ /* 0x000fe20003f46270 */
[----:B------:R-:W-:Y:S01]  /*8f60*/  FMUL R106, R106, R9 ;  /* 0x000000096a6a7220 */ /* 0x000fe20000400000 */
[----:B------:R-:W-:Y:S01]  /*8f70*/  F2FP.SATFINITE.E4M3.F32.PACK_AB_MERGE_C R129, RZ, R129, RZ ;  /* 0x00000081ff81723e */ /* 0x000fe200048070ff */
[----:B------:R-:W-:Y:S01]  /*8f80*/  @!P0 STG.E.U8 desc[UR22][R4.64+0x48], R133 ;  /* 0x0000488504008986 */ /* 0x000fe2000c101116 */
[----:B-1----:R-:W-:Y:S01]  /*8f90*/  F2FP.SATFINITE.E4M3.F32.PACK_AB_MERGE_C R25, RZ, R138, RZ ;  /* 0x0000008aff19723e */ /* 0x002fe200048070ff */
[-C--:B------:R-:W-:Y:S01]  /*8fa0*/  FMUL R19, R19, R9.reuse ;  /* 0x0000000913137220 */ /* 0x080fe20000400000 */
[----:B------:R-:W-:Y:S01]  /*8fb0*/  ISETP.GE.AND P0, PT, R29, 0x5a, PT ;  /* 0x0000005a1d00780c */ /* 0x000fe20003f06270 */
[----:B------:R-:W-:Y:S01]  /*8fc0*/  @!P5 STG.E.U8 desc[UR22][R12.64+0x50], R135 ;  /* 0x000050870c00d986 */ /* 0x000fe2000c101116 */
[----:B------:R-:W-:Y:S01]  /*8fd0*/  ISETP.LT.OR P5, PT, R28, 0x1, !P2 ;  /* 0x000000011c00780c */ /* 0x000fe200057a1670 */
[-C--:B------:R-:W-:Y:S01]  /*8fe0*/  FMUL R104, R104, R9.reuse ;  /* 0x0000000968687220 */ /* 0x080fe20000400000 */
[C---:B------:R-:W-:Y:S01]  /*8ff0*/  ISETP.LT.OR P6, PT, R28.reuse, 0x1, !P0 ;  /* 0x000000011c00780c */ /* 0x040fe200047c1670 */
[----:B------:R1:W-:Y:S01]  /*9000*/  @!P4 STG.E.U8 desc[UR22][R12.64+0x51], R25 ;  /* 0x000051190c00c986 */ /* 0x0003e2000c101116 */
[----:B--2---:R-:W-:Y:S01]  /*9010*/  F2FP.SATFINITE.E4M3.F32.PACK_AB_MERGE_C R27, RZ, R136, RZ ;  /* 0x00000088ff1b723e */ /* 0x004fe200048070ff */
[-C--:B------:R-:W-:Y:S01]  /*9020*/  FMUL R21, R21, R9.reuse ;  /* 0x0000000915157220 */ /* 0x080fe20000400000 */
[----:B------:R-:W-:Y:S01]  /*9030*/  ISETP.LT.OR P2, PT, R28, 0x9, !P2 ;  /* 0x000000091c00780c */ /* 0x000fe20005741670 */
[----:B------:R-:W-:Y:S01]  /*9040*/  @!P1 STG.E.U8 desc[UR22][R4.64+0x50], R131 ;  /* 0x0000508304009986 */ /* 0x000fe2000c101116 */
[C---:B------:R-:W-:Y:S01]  /*9050*/  ISETP.GE.AND P1, PT, R29.reuse, 0x62, PT ;  /* 0x000000621d00780c */ /* 0x040fe20003f26270 */
[-C--:B------:R-:W-:Y:S01]  /*9060*/  FMUL R22, R22, R9.reuse ;  /* 0x0000000916167220 */ /* 0x080fe20000400000 */
[----:B------:R-:W-:Y:S01]  /*9070*/  ISETP.LT.OR P0, PT, R28, 0x9, !P0 ;  /* 0x000000091c00780c */ /* 0x000fe20004701670 */
[----:B------:R2:W-:Y:S01]  /*9080*/  @!P3 STG.E.U8 desc[UR22][R4.64+0x51], R27 ;  /* 0x0000511b0400b986 */ /* 0x0005e2000c101116 */
[----:B------:R-:W-:Y:S01]  /*9090*/  ISETP.GE.AND P3, PT, R29, 0x61, PT ;  /* 0x000000611d00780c */ /* 0x000fe20003f66270 */
[----:B------:R-:W-:Y:S01]  /*90a0*/  FMUL R18, R18, R9 ;  /* 0x0000000912127220 */ /* 0x000fe20000400000 */
[----:B------:R-:W-:Y:S01]  /*90b0*/  F2FP.SATFINITE.E4M3.F32.PACK_AB_MERGE_C R125, RZ, R125, RZ ;  /* 0x0000007dff7d723e */ /* 0x000fe200048070ff */
[----:B------:R-:W-:Y:S01]  /*90c0*/  @!P5 STG.E.U8 desc[UR22][R12.64+0x58], R121 ;  /* 0x000058790c00d986 */ /* 0x000fe2000c101116 */
[----:B------:R-:W-:Y:S01]  /*90d0*/  ISETP.LT.OR P4, PT, R28, 0x1, !P3 ;  /* 0x000000011c00780c */ /* 0x000fe20005f81670 */
[-C--:B------:R-:W-:Y:S01]  /*90e0*/  FMUL R16, R16, R9.reuse ;  /* 0x0000000910107220 */ /* 0x080fe20000400000 */
[C---:B------:R-:W-:Y:S01]  /*90f0*/  ISETP.LT.OR P5, PT, R28.reuse, 0x1, !P1 ;  /* 0x000000011c00780c */ /* 0x040fe20004fa1670 */
[----:B------:R-:W-:Y:S01]  /*9100*/  @!P6 STG.E.U8 desc[UR22][R12.64+0x59], R31 ;  /* 0x0000591f0c00e986 */ /* 0x000fe2000c101116 */
[----:B------:R-:W-:Y:S01]  /*9110*/  ISETP.LT.OR P3, PT, R28, 0x9, !P3 ;  /* 0x000000091c00780c */ /* 0x000fe20005f61670 */
[-C--:B------:R-:W-:Y:S01]  /*9120*/  FMUL R17, R17, R9.reuse ;  /* 0x0000000911117220 */ /* 0x080fe20000400000 */
[----:B-1----:R-:W-:Y:S01]  /*9130*/  F2FP.SATFINITE.E4M3.F32.PACK_AB_MERGE_C R25, RZ, R130, RZ ;  /* 0x00000082ff19723e */ /* 0x002fe200048070ff */
[----:B------:R-:W-:Y:S01]  /*9140*/  @!P2 STG.E.U8 desc[UR22][R4.64+0x58], R129 ;  /* 0x000058810400a986 */ /* 0x000fe2000c101116 */
[----:B--2---:R-:W-:Y:S01]  /*9150*/  F2FP.SATFINITE.E4M3.F32.PACK_AB_MERGE_C R27, RZ, R128, RZ ;  /* 0x00000080ff1b723e */ /* 0x004fe200048070ff */
[----:B------:R-:W-:Y:S01]  /*9160*/  FMUL R20, R20, R9 ;  /* 0x0000000914147220 */ /* 0x000fe20000400000 */
[----:B------:R-:W-:Y:S01]  /*9170*/  F2FP.SATFINITE.E4M3.F32.PACK_AB_MERGE_C R127, RZ, R127, RZ ;  /* 0x0000007fff7f723e */ /* 0x000fe200048070ff */
[----:B------:R1:W-:Y:S01]  /*9180*/  @!P0 STG.E.U8 desc[UR22][R4.64+0x59], R25 ;  /* 0x0000591904008986 */ /* 0x0003e2000c101116 */
[----:B------:R-:W-:-:S02]  /*9190*/  ISETP.GE.AND P0, PT, R29, 0x69, PT ;  /* 0x000000691d00780c */ /* 0x000fc40003f06270 */
[----:B------:R-:W-:Y:S01]  /*91a0*/  ISETP.GE.AND P2, PT, R29, 0x6a, PT ;  /* 0x0000006a1d00780c */ /* 0x000fe20003f46270 */
[----:B------:R-:W-:Y:S01]  /*91b0*/  @!P4 STG.E.U8 desc[UR22][R12.64+0x60], R125 ;  /* 0x0000607d0c00c986 */ /* 0x000fe2000c101116 */
[C---:B------:R-:W-:Y:S02]  /*91c0*/  ISETP.LT.OR P1, PT, R28.reuse, 0x9, !P1 ;  /* 0x000000091c00780c */ /* 0x040fe40004f21670 */
[C---:B------:R-:W-:Y:S01]  /*91d0*/  ISETP.LT.OR P4, PT, R28.reuse, 0x1, !P2 ;  /* 0x000000011c00780c */ /* 0x040fe20005781670 */
[----:B------:R2:W-:Y:S01]  /*91e0*/  @!P5 STG.E.U8 desc[UR22][R12.64+0x61], R27 ;  /* 0x0000611b0c00d986 */ /* 0x0005e2000c101116 */
[C---:B------:R-:W-:Y:S02]  /*91f0*/  ISETP.LT.OR P2, PT, R28.reuse, 0x9, !P2 ;  /* 0x000000091c00780c */ /* 0x040fe40005741670 */
[----:B------:R-:W-:Y:S01]  /*9200*/  F2FP.SATFINITE.E4M3.F32.PACK_AB_MERGE_C R123, RZ, R123, RZ ;  /* 0x0000007bff7b723e */ /* 0x000fe200048070ff */
[----:B------:R-:W-:Y:S01]  /*9210*/  @!P3 STG.E.U8 desc[UR22][R4.64+0x60], R127 ;  /* 0x0000607f0400b986 */ /* 0x000fe2000c101116 */
[----:B------:R-:W-:-:S02]  /*9220*/  ISETP.LT.OR P3, PT, R28, 0x1, !P0 ;  /* 0x000000011c00780c */ /* 0x000fc40004761670 */
[----:B-1----:R-:W-:Y:S02]  /*9230*/  F2FP.SATFINITE.E4M3.F32.PACK_AB_MERGE_C R25, RZ, R126, RZ ;  /* 0x0000007eff19723e */ /* 0x002fe400048070ff */
[----:B------:R-:W-:Y:S02]  /*9240*/  F2FP.SATFINITE.E4M3.F32.PACK_AB_MERGE_C R31, RZ, R122, RZ ;  /* 0x0000007aff1f723e */ /* 0x000fe400048070ff */
[----:B------:R-:W-:Y:S01]  /*9250*/  ISETP.LT.OR P0, PT, R28, 0x9, !P0 ;  /* 0x000000091c00780c */ /* 0x000fe20004701670 */
[----:B------:R1:W-:Y:S01]  /*9260*/  @!P1 STG.E.U8 desc[UR22][R4.64+0x61], R25 ;  /* 0x0000611904009986 */ /* 0x0003e2000c101116 */
[----:B--2---:R-:W-:Y:S02]  /*9270*/  F2FP.SATFINITE.E4M3.F32.PACK_AB_MERGE_C R27, RZ, R124, RZ ;  /* 0x0000007cff1b723e */ /* 0x004fe400048070ff */
[----:B------:R-:W-:Y:S02]  /*9280*/  ISETP.GE.AND P1, PT, R29, 0x71, PT ;  /* 0x000000711d00780c */ /* 0x000fe40003f26270 */
[----:B------:R-:W-:Y:S01]  /*9290*/  F2FP.SATFINITE.E4M3.F32.PACK_AB_MERGE_C R119, RZ, R119, RZ ;  /* 0x00000077ff77723e */ /* 0x000fe200048070ff */
[----:B------:R-:W-:Y:S01]  /*92a0*/  @!P3 STG.E.U8 desc[UR22][R12.64+0x68], R123 ;  /* 0x0000687b0c00b986 */ /* 0x000fe2000c101116 */
[----:B------:R-:W-:-:S02]  /*92b0*/  F2FP.SATFINITE.E4M3.F32.PACK_AB_MERGE_C R117, RZ, R117, RZ ;  /* 0x00000075ff75723e */ /* 0x000fc400048070ff */
[----:B------:R-:W-:Y:S01]  /*92c0*/  F2FP.SATFINITE.E4M3.F32.PACK_AB_MERGE_C R113, RZ, R113, RZ ;  /* 0x00000071ff71723e */ /* 0x000fe200048070ff */
[----:B------:R2:W-:Y:S01]  /*92d0*/  @!P4 STG.E.U8 desc[UR22][R12.64+0x69], R27 ;  /* 0x0000691b0c00c986 */ /* 0x0005e2000c101116 */
[C---:B------:R-:W-:Y:S02]  /*92e0*/  ISETP.LT.OR P4, PT, R28.reuse, 0x1, !P1 ;  /* 0x000000011c00780c */ /* 0x040fe40004f81670 */
[----:B-1----:R-:W-:Y:S01]  /*92f0*/  F2FP.SATFINITE.E4M3.F32.PACK_AB_MERGE_C R25, RZ, R114, RZ ;  /* 0x00000072ff19723e */ /* 0x002fe200048070ff */
[----:B------:R-:W-:Y:S01]  /*9300*/  @!P2 STG.E.U8 desc[UR22][R4.64+0x69], R31 ;  /* 0x0000691f0400a986 */ /* 0x000fe2000c101116 */
[----:B------:R-:W-:Y:S02]  /*9310*/  ISETP.GE.AND P2, PT, R29, 0x72, PT ;  /* 0x000000721d00780c */ /* 0x000fe40003f46270 */
[C---:B------:R-:W-:Y:S01]  /*9320*/  ISETP.LT.OR P1, PT, R28.reuse, 0x9, !P1 ;  /* 0x000000091c00780c */ /* 0x040fe20004f21670 */
[----:B------:R-:W-:Y:S01]  /*9330*/  @!P0 STG.E.U8 desc[UR22][R4.64+0x68], R119 ;  /* 0x0000687704008986 */ /* 0x000fe2000c101116 */
[----:B------:R-:W-:-:S02]  /*9340*/  ISETP.LT.OR P3, PT, R28, 0x1, !P2 ;  /* 0x000000011c00780c */ /* 0x000fc40005761670 */
[C---:B------:R-:W-:Y:S02]  /*9350*/  ISETP.GE.AND P0, PT, R29.reuse, 0x79, PT ;  /* 0x000000791d00780c */ /* 0x040fe40003f06270 */
[C---:B------:R-:W-:Y:S01]  /*9360*/  ISETP.LT.OR P2, PT, R28.reuse, 0x9, !P2 ;  /* 0x000000091c00780c */ /* 0x040fe20005741670 */
[----:B------:R-:W-:Y:S01]  /*9370*/  @!P4 STG.E.U8 desc[UR22][R12.64+0x70], R117 ;  /* 0x000070750c00c986 */ /* 0x000fe2000c101116 */
[C---:B------:R-:W-:Y:S02]  /*9380*/  ISETP.LT.OR P5, PT, R28.reuse, 0x1, !P0 ;  /* 0x000000011c00780c */ /* 0x040fe400047a1670 */
[----:B--2---:R-:W-:Y:S02]  /*9390*/  F2FP.SATFINITE.E4M3.F32.PACK_AB_MERGE_C R27, RZ, R120, RZ ;  /* 0x00000078ff1b723e */ /* 0x004fe400048070ff */
[----:B------:R-:W-:Y:S02]  /*93a0*/  ISETP.LT.OR P0, PT, R28, 0x9, !P0 ;  /* 0x000000091c00780c */ /* 0x000fe40004701670 */
[----:B------:R-:W-:Y:S01]  /*93b0*/  F2FP.SATFINITE.E4M3.F32.PACK_AB_MERGE_C R115, RZ, R115, RZ ;  /* 0x00000073ff73723e */ /* 0x000fe200048070ff */
[----:B------:R1:W-:Y:S01]  /*93c0*/  @!P3 STG.E.U8 desc[UR22][R12.64+0x71], R25 ;  /* 0x000071190c00b986 */ /* 0x0003e2000c101116 */
[----:B------:R-:W-:-:S02]  /*93d0*/  ISETP.GE.AND P3, PT, R29, 0x7a, PT ;  /* 0x0000007a1d00780c */ /* 0x000fc40003f66270 */
[----:B------:R-:W-:Y:S01]  /*93e0*/  F2FP.SATFINITE.E4M3.F32.PACK_AB_MERGE_C R111, RZ, R111, RZ ;  /* 0x0000006fff6f723e */ /* 0x000fe200048070ff */
[----:B------:R-:W-:Y:S01]  /*93f0*/  @!P1 STG.E.U8 desc[UR22][R4.64+0x70], R113 ;  /* 0x0000707104009986 */ /* 0x000fe2000c101116 */
[C---:B------:R-:W-:Y:S02]  /*9400*/  ISETP.LT.OR P4, PT, R28.reuse, 0x1, !P3 ;  /* 0x000000011c00780c */ /* 0x040fe40005f81670 */
[C---:B------:R-:W-:Y:S01]  /*9410*/  ISETP.GE.AND P1, PT, R29.reuse, 0x82, PT ;  /* 0x000000821d00780c */ /* 0x040fe20003f26270 */
[----:B------:R2:W-:Y:S01]  /*9420*/  @!P2 STG.E.U8 desc[UR22][R4.64+0x71], R27 ;  /* 0x0000711b0400a986 */ /* 0x0005e2000c101116 */
[----:B------:R-:W-:Y:S02]  /*9430*/  ISETP.GE.AND P2, PT, R29, 0x81, PT ;  /* 0x000000811d00780c */ /* 0x000fe40003f46270 */
[----:B------:R-:W-:Y:S01]  /*9440*/  ISETP.LT.OR P3, PT, R28, 0x9, !P3 ;  /* 0x000000091c00780c */ /* 0x000fe20005f61670 */
[----:B------:R-:W-:Y:S01]  /*9450*/  @!P5 STG.E.U8 desc[UR22][R12.64+0x78], R115 ;  /* 0x000078730c00d986 */ /* 0x000fe2000c101116 */
[----:B-1----:R-:W-:-:S02]  /*9460*/  F2FP.SATFINITE.E4M3.F32.PACK_AB_MERGE_C R25, RZ, R118, RZ ;  /* 0x00000076ff19723e */ /* 0x002fc400048070ff */
[C---:B------:R-:W-:Y:S02]  /*9470*/  ISETP.LT.OR P6, PT, R28.reuse, 0x1, !P2 ;  /* 0x000000011c00780c */ /* 0x040fe400057c1670 */
[C---:B------:R-:W-:Y:S01]  /*9480*/  ISETP.LT.OR P5, PT, R28.reuse, 0x1, !P1 ;  /* 0x000000011c00780c */ /* 0x040fe20004fa1670 */
[----:B------:R1:W-:Y:S01]  /*9490*/  @!P4 STG.E.U8 desc[UR22][R12.64+0x79], R25 ;  /* 0x000079190c00c986 */ /* 0x0003e2000c101116 */
[----:B------:R-:W-:Y:S02]  /*94a0*/  ISETP.LT.OR P1, PT, R28, 0x9, !P1 ;  /* 0x000000091c00780c */ /* 0x000fe40004f21670 */
[----:B--2---:R-:W-:Y:S01]  /*94b0*/  F2FP.SATFINITE.E4M3.F32.PACK_AB_MERGE_C R27, RZ, R116, RZ ;  /* 0x00000074ff1b723e */ /* 0x004fe200048070ff */
[----:B------:R-:W-:Y:S01]  /*94c0*/  @!P0 STG.E.U8 desc[UR22][R4.64+0x78], R111 ;  /* 0x0000786f04008986 */ /* 0x000fe2000c101116 */
[----:B------:R-:W-:Y:S02]  /*94d0*/  ISETP.GE.AND P0, PT, R29, 0x89, PT ;  /* 0x000000891d00780c */ /* 0x000fe40003f06270 */
[----:B------:R-:W-:Y:S01]  /*94e0*/  F2FP.SATFINITE.E4M3.F32.PACK_AB_MERGE_C R109, RZ, R109, RZ ;  /* 0x0000006dff6d723e */ /* 0x000fe200048070ff */
[----:B------:R2:W-:Y:S01]  /*94f0*/  @!P3 STG.E.U8 desc[UR22][R4.64+0x79], R27 ;  /* 0x0000791b0400b986 */ /* 0x0005e2000c101116 */
[----:B------:R-:W-:-:S02]  /*9500*/  F2FP.SATFINITE.E4M3.F32.PACK_AB_MERGE_C R31, RZ, R112, RZ ;  /* 0x00000070ff1f723e */ /* 0x000fc400048070ff */
[C---:B------:R-:W-:Y:S01]  /*9510*/  ISETP.LT.OR P2, PT, R28.reuse, 0x9, !P2 ;  /* 0x000000091c00780c */ /* 0x040fe20005741670 */
[----:B------:R-:W-:Y:S01]  /*9520*/  @!P6 STG.E.U8 desc[UR22][R12.64+0x80], R109 ;  /* 0x0000806d0c00e986 */ /* 0x000fe2000c101116 */
[----:B-1----:R-:W-:Y:S02]  /*9530*/  F2FP.SATFINITE.E4M3.F32.PACK_AB_MERGE_C R25, RZ, R108, RZ ;  /* 0x0000006cff19723e */ /* 0x002fe400048070ff */
[----:B------:R-:W-:Y:S01]  /*9540*/  ISETP.GE.AND P3, PT, R29, 0x8a, PT ;  /* 0x0000008a1d00780c */ /* 0x000fe20003f66270 */
[----:B------:R-:W-:Y:S01]  /*9550*/  @!P5 STG.E.U8 desc[UR22][R12.64+0x81], R31 ;  /* 0x0000811f0c00d986 */ /* 0x000fe2000c101116 */
[C---:B------:R-:W-:Y:S02]  /*9560*/  ISETP.LT.OR P4, PT, R28.reuse, 0x1, !P0 ;  /* 0x000000011c00780c */ /* 0x040fe40004781670 */
[C---:B------:R-:W-:Y:S01]  /*9570*/  ISETP.LT.OR P5, PT, R28.reuse, 0x1, !P3 ;  /* 0x000000011c00780c */ /* 0x040fe20005fa1670 */
[----:B------:R1:W-:Y:S01]  /*9580*/  @!P1 STG.E.U8 desc[UR22][R4.64+0x81], R25 ;  /* 0x0000811904009986 */ /* 0x0003e2000c101116 */
[----:B------:R-:W-:-:S02]  /*9590*/  ISETP.LT.OR P0, PT, R28, 0x9, !P0 ;  /* 0x000000091c00780c */ /* 0x000fc40004701670 */
[----:B------:R-:W-:Y:S02]  /*95a0*/  ISETP.GE.AND P1, PT, R29, 0x91, PT ;  /* 0x000000911d00780c */ /* 0x000fe40003f26270 */
[----:B------:R-:W-:Y:S02]  /*95b0*/  F2FP.SATFINITE.E4M3.F32.PACK_AB_MERGE_C R107, RZ, R107, RZ ;  /* 0x0000006bff6b723e */ /* 0x000fe400048070ff */
[----:B------:R-:W-:Y:S02]  /*95c0*/  F2FP.SATFINITE.E4M3.F32.PACK_AB_MERGE_C R23, RZ, R23, RZ ;  /* 0x00000017ff17723e */ /* 0x000fe400048070ff */
[C---:B------:R-:W-:Y:S01]  /*95d0*/  ISETP.LT.OR P3, PT, R28.reuse, 0x9, !P3 ;  /* 0x000000091c00780c */ /* 0x040fe20005f61670 */
[----:B------:R-:W-:Y:S01]  /*95e0*/  @!P2 STG.E.U8 desc[UR22][R4.64+0x80], R107 ;  /* 0x0000806b0400a986 */ /* 0x000fe2000c101116 */
[----:B------:R-:W-:Y:S02]  /*95f0*/  ISETP.LT.OR P6, PT, R28, 0x1, !P1 ;  /* 0x000000011c00780c */ /* 0x000fe40004fc1670 */
[----:B--2---:R-:W-:Y:S01]  /*9600*/  F2FP.SATFINITE.E4M3.F32.PACK_AB_MERGE_C R27, RZ, R110, RZ ;  /* 0x0000006eff1b723e */ /* 0x004fe200048070ff */
[----:B------:R2:W-:Y:S01]  /*9610*/  @!P4 STG.E.U8 desc[UR22][R12.64+0x88], R23 ;  /* 0x000088170c00c986 */ /* 0x0005e2000c101116 */
[----:B------:R-:W-:-:S02]  /*9620*/  F2FP.SATFINITE.E4M3.F32.PACK_AB_MERGE_C R105, RZ, R105, RZ ;  /* 0x00000069ff69723e */ /* 0x000fc400048070ff */
[C---:B------:R-:W-:Y:S01]  /*9630*/  ISETP.GE.AND P4, PT, R29.reuse, 0x92, PT ;  /* 0x000000921d00780c */ /* 0x040fe20003f86270 */
[----:B------:R-:W-:Y:S01]  /*9640*/  @!P5 STG.E.U8 desc[UR22][R12.64+0x89], R27 ;  /* 0x0000891b0c00d986 */ /* 0x000fe2000c101116 */
[----:B-1----:R-:W-:Y:S02]  /*9650*/  F2FP.SATFINITE.E4M3.F32.PACK_AB_MERGE_C R25, RZ, R106, RZ ;  /* 0x0000006aff19723e */ /* 0x002fe400048070ff */
[----:B------:R-:W-:Y:S01]  /*9660*/  F2FP.SATFINITE.E4M3.F32.PACK_AB_MERGE_C R19, RZ, R19, RZ ;  /* 0x00000013ff13723e */ /* 0x000fe200048070ff */
[----:B------:R-:W-:Y:S01]  /*9670*/  @!P0 STG.E.U8 desc[UR22][R4.64+0x88], R105 ;  /* 0x0000886904008986 */ /* 0x000fe2000c101116 */
[----:B------:R-:W-:Y:S02]  /*9680*/  ISETP.LT.OR P5, PT, R28, 0x1, !P4 ;  /* 0x000000011c00780c */ /* 0x000fe400067a1670 */
[C---:B------:R-:W-:Y:S01]  /*9690*/  ISETP.GE.AND P0, PT, R29.reuse, 0x9a, PT ;  /* 0x0000009a1d00780c */ /* 0x040fe20003f06270 */
[----:B------:R-:W-:Y:S01]  /*96a0*/  @!P3 STG.E.U8 desc[UR22][R4.64+0x89], R25 ;  /* 0x000089190400b986 */ /* 0x000fe2000c101116 */
[----:B------:R-:W-:-:S02]  /*96b0*/  ISETP.GE.AND P2, PT, R29, 0x99, PT ;  /* 0x000000991d00780c */ /* 0x000fc40003f46270 */
[C---:B------:R-:W-:Y:S01]  /*96c0*/  ISETP.LT.OR P1, PT, R28.reuse, 0x9, !P1 ;  /* 0x000000091c00780c */ /* 0x040fe20004f21670 */
[----:B------:R1:W-:Y:S01]  /*96d0*/  @!P6 STG.E.U8 desc[UR22][R12.64+0x90], R19 ;  /* 0x000090130c00e986 */ /* 0x0003e2000c101116 */
[C---:B------:R-:W-:Y:S02]  /*96e0*/  ISETP.LT.OR P3, PT, R28.reuse, 0x9, !P4 ;  /* 0x000000091c00780c */ /* 0x040fe40006761670 */
[C---:B------:R-:W-:Y:S02]  /*96f0*/  ISETP.LT.OR P6, PT, R28.reuse, 0x1, !P0 ;  /* 0x000000011c00780c */ /* 0x040fe400047c1670 */
[C---:B------:R-:W-:Y:S02]  /*9700*/  ISETP.LT.OR P4, PT, R28.reuse, 0x1, !P2 ;  /* 0x000000011c00780c */ /* 0x040fe40005781670 */
[C---:B------:R-:W-:Y:S02]  /*9710*/  ISETP.LT.OR P2, PT, R28.reuse, 0x9, !P2 ;  /* 0x000000091c00780c */ /* 0x040fe40005741670 */
[----:B------:R-:W-:-:S02]  /*9720*/  ISETP.LT.OR P0, PT, R28, 0x9, !P0 ;  /* 0x000000091c00780c */ /* 0x000fc40004701670 */
[----:B--2---:R-:W-:Y:S02]  /*9730*/  F2FP.SATFINITE.E4M3.F32.PACK_AB_MERGE_C R23, RZ, R104, RZ ;  /* 0x00000068ff17723e */ /* 0x004fe400048070ff */
[----:B------:R-:W-:Y:S02]  /*9740*/  F2FP.SATFINITE.E4M3.F32.PACK_AB_MERGE_C R21, RZ, R21, RZ ;  /* 0x00000015ff15723e */ /* 0x000fe400048070ff */
[----:B-1----:R-:W-:Y:S01]  /*9750*/  F2FP.SATFINITE.E4M3.F32.PACK_AB_MERGE_C R19, RZ, R22, RZ ;  /* 0x00000016ff13723e */ /* 0x002fe200048070ff */
[----:B------:R1:W-:Y:S01]  /*9760*/  @!P5 STG.E.U8 desc[UR22][R12.64+0x91], R23 ;  /* 0x000091170c00d986 */ /* 0x0003e2000c101116 */
[----:B------:R-:W-:Y:S02]  /*9770*/  F2FP.SATFINITE.E4M3.F32.PACK_AB_MERGE_C R27, RZ, R18, RZ ;  /* 0x00000012ff1b723e */ /* 0x000fe400048070ff */
[----:B------:R-:W-:Y:S01]  /*9780*/  F2FP.SATFINITE.E4M3.F32.PACK_AB_MERGE_C R25, RZ, R16, RZ ;  /* 0x00000010ff19723e */ /* 0x000fe200048070ff */
[----:B------:R2:W-:Y:S01]  /*9790*/  @!P1 STG.E.U8 desc[UR22][R4.64+0x90], R21 ;  /* 0x0000901504009986 */ /* 0x0005e2000c101116 */
[----:B------:R-:W-:-:S03]  /*97a0*/  F2FP.SATFINITE.E4M3.F32.PACK_AB_MERGE_C R17, RZ, R17, RZ ;  /* 0x00000011ff11723e */ /* 0x000fc600048070ff */
[----:B------:R2:W-:Y:S01]  /*97b0*/  @!P3 STG.E.U8 desc[UR22][R4.64+0x91], R19 ;  /* 0x000091130400b986 */ /* 0x0005e2000c101116 */
[----:B-1----:R-:W-:-:S03]  /*97c0*/  F2FP.SATFINITE.E4M3.F32.PACK_AB_MERGE_C R23, RZ, R20, RZ ;  /* 0x00000014ff17723e */ /* 0x002fc600048070ff */
[----:B------:R2:W-:Y:S04]  /*97d0*/  @!P6 STG.E.U8 desc[UR22][R12.64+0x99], R27 ;  /* 0x0000991b0c00e986 */ /* 0x0005e8000c101116 */
[----:B------:R2:W-:Y:S04]  /*97e0*/  @!P4 STG.E.U8 desc[UR22][R12.64+0x98], R25 ;  /* 0x000098190c00c986 */ /* 0x0005e8000c101116 */
[----:B------:R2:W-:Y:S04]  /*97f0*/  @!P2 STG.E.U8 desc[UR22][R4.64+0x98], R17 ;  /* 0x000098110400a986 */ /* 0x0005e8000c101116 */
[----:B------:R2:W-:Y:S02]  /*9800*/  @!P0 STG.E.U8 desc[UR22][R4.64+0x99], R23 ;  /* 0x0000991704008986 */ /* 0x0005e4000c101116 */
.L_x_197:
[----:B------:R-:W-:Y:S05]  /*9810*/  BSYNC B0 ;  /* 0x0000000000007941 */ /* 0x000fea0003800000 */
.L_x_35:
[----:B0-2---:R-:W-:Y:S01]  /*9820*/  IMAD.U32 R4, RZ, RZ, UR20 ;  /* 0x00000014ff047e24 */ /* 0x005fe2000f8e00ff */
[----:B------:R-:W-:Y:S01]  /*9830*/  ULDC.64 UR4, c[0x0][0x650] ;  /* 0x0001940000047ab9 */ /* 0x000fe20000000a00 */
[----:B-----5:R-:W-:Y:S01]  /*9840*/  IMAD.U32 R0, RZ, RZ, UR7 ;  /* 0x00000007ff007e24 */ /* 0x020fe2000f8e00ff */
[----:B------:R0:W-:Y:S01]  /*9850*/  SYNCS.ARRIVE.TRANS64.A1T0 RZ, [R14+UR12], RZ ;  /* 0x000000ff0eff79a7 */ /* 0x0001e2000810000c */
[----:B------:R-:W-:Y:S01]  /*9860*/  IMAD.U32 R5, RZ, RZ, UR21 ;  /* 0x00000015ff057e24 */ /* 0x000fe2000f8e00ff */
[C---:B------:R-:W-:Y:S01]  /*9870*/  LEA R2, P0, R4.reuse, R2, 0x1 ;  /* 0x0000000204027211 */ /* 0x040fe200078008ff */
[----:B------:R-:W-:Y:S01]  /*9880*/  IMAD.MOV.U32 R5, RZ, RZ, -0x1 ;  /* 0xffffffffff057424 */ /* 0x000fe200078e00ff */
[----:B------:R-:W-:Y:S02]  /*9890*/  PRMT R12, RZ, 0x7610, R12 ;  /* 0x00007610ff0c7816 */ /* 0x000fe4000000000c */
[----:B------:R-:W-:Y:S01]  /*98a0*/  LEA.HI.X R3, R4, R3, R0, 0x1, P0 ;  /* 0x0000000304037211 */ /* 0x000fe200000f0c00 */
[----:B------:R-:W-:Y:S01]  /*98b0*/  IMAD.MOV.U32 R4, RZ, RZ, -0x1 ;  /* 0xffffffffff047424 */ /* 0x000fe200078e00ff */
[----:B------:R-:W-:Y:S01]  /*98c0*/  ISETP.GE.U32.AND P0, PT, R2, UR4, PT ;  /* 0x0000000402007c0c */ /* 0x000fe2000bf06070 */
[----:B------:R-:W-:-:S03]  /*98d0*/  IMAD.MOV.U32 R0, RZ, RZ, -0x1 ;  /* 0xffffffffff007424 */ /* 0x000fc600078e00ff */
[----:B------:R-:W-:-:S13]  /*98e0*/  ISETP.GE.U32.AND.EX P0, PT, R3, UR5, PT, P0 ;  /* 0x0000000503007c0c */ /* 0x000fda000bf06100 */
[----:B0-----:R-:W-:Y:S05]  /*98f0*/  @P0 BRA `(.L_x_198) ;  /* 0x0000000400880947 */ /* 0x001fea0003800000 */
[----:B------:R-:W0:Y:S01]  /*9900*/  S2UR UR16, SR_CTAID.X ;  /* 0x00000000001079c3 */ /* 0x000e220000002500 */
[----:B------:R-:W-:Y:S01]  /*9910*/  ULDC.64 UR4, c[0x0][0x628] ;  /* 0x00018a0000047ab9 */ /* 0x000fe20000000a00 */
[----:B------:R-:W-:Y:S01]  /*9920*/  ULDC UR6, c[0x0][0x150] ;  /* 0x0000540000067ab9 */ /* 0x000fe20000000800 */
[----:B------:R-:W-:Y:S01]  /*9930*/  ISETP.NE.U32.AND P0, PT, RZ, UR4, PT ;  /* 0x00000004ff007c0c */ /* 0x000fe2000bf05070 */
[----:B------:R-:W-:Y:S01]  /*9940*/  ULDC UR25, c[0x0][0x630] ;  /* 0x00018c0000197ab9 */ /* 0x000fe20000000800 */
[C---:B------:R-:W-:Y:S01]  /*9950*/  R2UR UR30, R2.reuse ;  /* 0x00000000021e72ca */ /* 0x040fe200000e0000 */
[----:B------:R-:W-:Y:S01]  /*9960*/  ULDC UR32, c[0x0][0x154] ;  /* 0x0000550000207ab9 */ /* 0x000fe20000000800 */
[----:B------:R-:W-:Y:S01]  /*9970*/  ISETP.NE.AND.EX P0, PT, RZ, UR5, PT, P0 ;  /* 0x00000005ff007c0c */ /* 0x000fe2000bf05300 */
[----:B------:R-:W2:Y:S01]  /*9980*/  S2UR UR33, SR_CTAID.Y ;  /* 0x00000000002179c3 */ /* 0x000ea20000002600 */
[----:B------:R-:W-:Y:S02]  /*9990*/  R2UR UR31, R3 ;  /* 0x00000000031f72ca */ /* 0x000fe400000e0000 */
[----:B------:R-:W-:-:S02]  /*99a0*/  R2UR UR28, R2 ;  /* 0x00000000021c72ca */ /* 0x000fc400000e0000 */
[----:B------:R-:W-:Y:S02]  /*99b0*/  R2UR UR29, R3 ;  /* 0x00000000031d72ca */ /* 0x000fe400000e0000 */
[----:B0-----:R-:W-:-:S05]  /*99c0*/  I2FP.F32.U32 R0, UR16 ;  /* 0x0000001000007c45 */ /* 0x001fca0008201000 */
[----:B------:R-:W-:-:S04]  /*99d0*/  FMUL R0, R0, UR6 ;  /* 0x0000000600007c20 */ /* 0x000fc80008400000 */
[----:B------:R0:W0:Y:S01]  /*99e0*/  F2I.U32.TRUNC.NTZ R4, R0 ;  /* 0x0000000000047305 */ /* 0x000022000020f000 */
[----:B--2---:R-:W-:Y:S05]  /*99f0*/  @!P0 BRA `(.L_x_199) ;  /* 0x0000000000308947 */ /* 0x004fea0003800000 */
        /* <DEDUP_REMOVED lines=12> */
.L_x_199:
[----:B------:R-:W-:Y:S01]  /*9ac0*/  USHF.R.U64 UR6, UR28, UR25, UR29 ;  /* 0x000000191c067299 */ /* 0x000fe2000800121d */
[----:B0-----:R-:W-:Y:S01]  /*9ad0*/  I2FP.F32.U32 R0, UR33 ;  /* 0x0000002100007c45 */ /* 0x001fe20008201000 */
[----:B------:R-:W-:Y:S01]  /*9ae0*/  USHF.R.U32.HI UR4, URZ, UR25, UR29 ;  /* 0x000000193f047299 */ /* 0x000fe2000801161d */
[----:B------:R-:W-:Y:S01]  /*9af0*/  R2UR UR27, R4 ;  /* 0x00000000041b72ca */ /* 0x000fe200000e0000 */
        /* <DEDUP_REMOVED lines=11> */
[----:B------:R-:W-:Y:S02]  /*9bb0*/  ULDC UR31, c[0x0][0x658] ;  /* 0x00019600001f7ab9 */ /* 0x000fe40000000800 */
[----:B------:R-:W-:Y:S01]  /*9bc0*/  UIADD3 UR26, UR19, UR26, URZ ;  /* 0x0000001a131a7290 */ /* 0x000fe2000fffe03f */
[----:B------:R-:W-:Y:S01]  /*9bd0*/  UMOV UR32, 0xffffffff ;  /* 0xffffffff00207882 */ /* 0x000fe20000000000 */
[----:B------:R-:W-:Y:S01]  /*9be0*/  ULDC.64 UR4, c[0x0][0x640] ;  /* 0x0001900000047ab9 */ /* 0x000fe20000000a00 */
[----:B------:R-:W-:Y:S01]  /*9bf0*/  USHF.L.U32 UR32, UR32, UR31, URZ ;  /* 0x0000001f20207299 */ /* 0x000fe2000800063f */
[----:B------:R-:W-:Y:S01]  /*9c00*/  ISETP.NE.U32.AND P0, PT, RZ, UR4, PT ;  /* 0x00000004ff007c0c */ /* 0x000fe2000bf05070 */
[----:B------:R-:W-:-:S02]  /*9c10*/  USHF.R.U64 UR18, UR18, UR25, UR26 ;  /* 0x0000001912127299 */ /* 0x000fc4000800121a */
[----:B------:R-:W-:Y:S01]  /*9c20*/  USHF.R.U32.HI UR26, URZ, UR25, UR26 ;  /* 0x000000193f1a7299 */ /* 0x000fe2000801161a */
[----:B0-----:R-:W-:Y:S01]  /*9c30*/  R2UR UR29, R0 ;  /* 0x00000000001d72ca */ /* 0x001fe200000e0000 */
[----:B------:R-:W-:Y:S01]  /*9c40*/  ULDC UR30, c[0x0][0x608] ;  /* 0x00018200001e7ab9 */ /* 0x000fe20000000800 */
[----:B------:R-:W-:Y:S01]  /*9c50*/  ULOP3.LUT UR37, URZ, UR32, URZ, 0x33, !UPT ;  /* 0x000000203f257292 */ /* 0x000fe2000f8e333f */
[----:B------:R-:W-:Y:S01]  /*9c60*/  ISETP.NE.AND.EX P0, PT, RZ, UR5, PT, P0 ;  /* 0x00000005ff007c0c */ /* 0x000fe2000bf05300 */
[----:B------:R-:W-:Y:S02]  /*9c70*/  USHF.R.U64 UR32, UR18, UR30, UR26 ;  /* 0x0000001e12207299 */ /* 0x000fe4000800121a */
[----:B------:R-:W-:Y:S01]  /*9c80*/  USHF.R.U32.HI UR26, URZ, UR30, UR26 ;  /* 0x0000001e3f1a7299 */ /* 0x000fe2000801161a */
[----:B------:R-:W-:Y:S01]  /*9c90*/  UMOV UR34, 0x1 ;  /* 0x0000000100227882 */ /* 0x000fe20000000000 */
[----:B------:R-:W-:Y:S02]  /*9ca0*/  UIADD3 UR27, -UR27, URZ, URZ ;  /* 0x0000003f1b1b7290 */ /* 0x000fe4000fffe13f */
[----:B------:R-:W-:-:S02]  /*9cb0*/  USHF.L.U32 UR25, UR34, UR31, URZ ;  /* 0x0000001f22197299 */ /* 0x000fc4000800063f */
[----:B------:R-:W-:Y:S01]  /*9cc0*/  USHF.R.U64 UR34, UR32, UR31, UR26 ;  /* 0x0000001f20227299 */ /* 0x000fe2000800121a */
[----:B------:R-:W-:Y:S01]  /*9cd0*/  ULDC UR28, c[0x0][0x144] ;  /* 0x00005100001c7ab9 */ /* 0x000fe20000000800 */
[----:B------:R-:W-:Y:S01]  /*9ce0*/  ULDC UR17, c[0x0][0x600] ;  /* 0x0001800000117ab9 */ /* 0x000fe20000000800 */
[----:B------:R-:W-:Y:S02]  /*9cf0*/  UIADD3 UR35, -UR29, URZ, URZ ;  /* 0x0000003f1d237290 */ /* 0x000fe4000fffe13f */
[----:B------:R-:W-:Y:S02]  /*9d00*/  UIADD3 UR19, UR17, -0x1, URZ ;  /* 0xffffffff11137890 */ /* 0x000fe4000fffe03f */
[----:B------:R-:W-:Y:S02]  /*9d10*/  USHF.R.U32.HI UR31, URZ, UR31, UR26 ;  /* 0x0000001f3f1f7299 */ /* 0x000fe4000801161a */
        /* <DEDUP_REMOVED lines=16> */
.L_x_200:
[----:B------:R-:W-:Y:S01]  /*9e20*/  USHF.R.U64 UR4, UR30, UR38, UR31 ;  /* 0x000000261e047299 */ /* 0x000fe2000800121f */
[----:B------:R-:W-:Y:S01]  /*9e30*/  IMAD.MOV.U32 R12, RZ, RZ, 0x1 ;  /* 0x00000001ff0c7424 */ /* 0x000fe200078e00ff */
[----:B------:R-:W-:Y:S01]  /*9e40*/  ULOP3.LUT UR32, UR32, UR37, URZ, 0xc0, !UPT ;  /* 0x0000002520207292 */ /* 0x000fe2000f8ec03f */
[----:B------:R-:W-:Y:S01]  /*9e50*/  IMAD.U32 R0, RZ, RZ, UR6 ;  /* 0x00000006ff007e24 */ /* 0x000fe2000f8e00ff */
[----:B------:R-:W-:Y:S02]  /*9e60*/  UIADD3 UR5, -UR4, URZ, URZ ;  /* 0x0000003f04057290 */ /* 0x000fe4000fffe13f */
[----:B------:R-:W-:Y:S02]  /*9e70*/  @UP2 UIMAD UR36, UR40, UR35, UR33 ;  /* 0x00000023282422a4 */ /* 0x000fe4000f8e0221 */
        /* <DEDUP_REMOVED lines=10> */
.L_x_198:
[----:B------:R-:W-:Y:S01]  /*9f20*/  UIADD3 UR10, UR15, UR10, URZ ;  /* 0x0000000a0f0a7290 */ /* 0x000fe2000fffe03f */
[----:B------:R-:W-:Y:S02]  /*9f30*/  LOP3.LUT P0, RZ, R12, 0xff, RZ, 0xc0, !PT ;  /* 0x000000ff0cff7812 */ /* 0x000fe4000780c0ff */
[----:B------:R-:W-:Y:S01]  /*9f40*/  LOP3.LUT R175, R175, 0x1, RZ, 0x3c, !PT ;  /* 0x00000001afaf7812 */ /* 0x000fe200078e3cff */
[----:B------:R-:W-:Y:S02]  /*9f50*/  USHF.R.U32.HI UR4, URZ, 0x5, UR10 ;  /* 0x000000053f047899 */ /* 0x000fe4000801160a */
[----:B------:R-:W-:Y:S02]  /*9f60*/  UISETP.GT.U32.AND UP0, UPT, UR10, 0x1f, UPT ;  /* 0x0000001f0a00788c */ /* 0x000fe4000bf04070 */
[----:B------:R-:W-:Y:S02]  /*9f70*/  ULOP3.LUT UR4, UR4, 0x1, URZ, 0xc0, !UPT ;  /* 0x0000000104047892 */ /* 0x000fe4000f8ec03f */
[----:B------:R-:W-:-:S02]  /*9f80*/  UISETP.LT.U32.AND UP0, UPT, UR15, 0x20, UP0 ;  /* 0x000000200f00788c */ /* 0x000fc40008701070 */
[----:B------:R-:W-:Y:S02]  /*9f90*/  UISETP.NE.U32.AND UP1, UPT, UR4, 0x1, UPT ;  /* 0x000000010400788c */ /* 0x000fe4000bf25070 */
[----:B------:R-:W-:Y:S02]  /*9fa0*/  USEL UR5, URZ, 0x1, !UP0 ;  /* 0x000000013f057887 */ /* 0x000fe4000c000000 */
[----:B------:R-:W-:Y:S02]  /*9fb0*/  UISETP.GT.U32.AND UP1, UPT, UR15, 0x1f, !UP1 ;  /* 0x0000001f0f00788c */ /* 0x000fe4000cf24070 */
[----:B------:R-:W-:Y:S02]  /*9fc0*/  ULOP3.LUT UR10, UR10, 0x1f, URZ, 0xc0, !UPT ;  /* 0x0000001f0a0a7892 */ /* 0x000fe4000f8ec03f */
[----:B------:R-:W-:-:S04]  /*9fd0*/  USEL UR4, URZ, 0x1, !UP1 ;  /* 0x000000013f047887 */ /* 0x000fc8000c800000 */
[----:B------:R-:W-:Y:S01]  /*9fe0*/  ULOP3.LUT UR8, UR4, UR8, UR5, 0x96, !UPT ;  /* 0x0000000804087292 */ /* 0x000fe2000f8e9605 */
[----:B------:R-:W-:Y:S11]  /*9ff0*/  @P0 BRA `(.L_x_201) ;  /* 0xffffff7800240947 */ /* 0x000ff6000383ffff */
[----:B------:R-:W-:Y:S05]  /*a000*/  EXIT ;  /* 0x000000000000794d */ /* 0x000fea0003800000 */
.L_x_13:
[----:B------:R-:W-:-:S08]  /*a010*/  ISETP.NE.AND P0, PT, RZ, UR8, PT ;  /* 0x00000008ff007c0c */ /* 0x000fd0000bf05270 */
[----:B---3-5:R-:W0:-:S00]  /*a020*/  USETMAXREG.DEALLOC.CTAPOOL 0x28 ;  /* 0x00000028000079c8 */ /* 0x028e0000080e0500 */
[----:B------:R-:W-:Y:S05]  /*a030*/  @P0 EXIT ;  /* 0x000000000000094d */ /* 0x000fea0003800000 */
[----:B0-----:R-:W-:Y:S01]  /*a040*/  LOP3.LUT P0, RZ, R10, 0xff, RZ, 0xc0, !PT ;  /* 0x000000ff0aff7812 */ /* 0x001fe2000780c0ff */
[----:B------:R-:W-:Y:S02]  /*a050*/  IMAD.MOV.U32 R11, RZ, RZ, 0x1 ;  /* 0x00000001ff0b7424 */ /* 0x000fe400078e00ff */
[----:B------:R-:W-:-:S10]  /*a060*/  IMAD.MOV.U32 R10, RZ, RZ, RZ ;  /* 0x000000ffff0a7224 */ /* 0x000fd400078e00ff */
[----:B------:R-:W-:Y:S05]  /*a070*/  @!P0 BRA `(.L_x_202) ;  /* 0x0000000c00108947 */ /* 0x000fea0003800000 */
[----:B------:R-:W-:Y:S01]  /*a080*/  LOP3.LUT P0, RZ, R7, 0x1f, RZ, 0xc0, !PT ;  /* 0x0000001f07ff7812 */ /* 0x000fe2000780c0ff */
[----:B------:R-:W-:Y:S01]  /*a090*/  ULDC UR5, c[0x0][0x658] ;  /* 0x0001960000057ab9 */ /* 0x000fe20000000800 */
[----:B------:R-:W-:Y:S01]  /*a0a0*/  UMOV UR6, 0xffffffff ;  /* 0xffffffff00067882 */ /* 0x000fe20000000000 */
[----:B------:R-:W-:Y:S01]  /*a0b0*/  BSSY B0, `(.L_x_202) ;  /* 0x00000c0000007945 */ /* 0x000fe20003800000 */
[----:B------:R-:W-:Y:S01]  /*a0c0*/  USHF.L.U32 UR6, UR6, UR5, URZ ;  /* 0x0000000506067299 */ /* 0x000fe2000800063f */
[C---:B------:R-:W-:Y:S01]  /*a0d0*/  ISETP.NE.AND P3, PT, R6.reuse, RZ, PT ;  /* 0x000000ff0600720c */ /* 0x040fe20003f65270 */
[----:B------:R-:W-:Y:S01]  /*a0e0*/  IMAD.MOV.U32 R12, RZ, RZ, 0x1 ;  /* 0x00000001ff0c7424 */ /* 0x000fe200078e00ff */
[----:B------:R-:W-:Y:S01]  /*a0f0*/  ISETP.NE.OR P0, PT, R6, RZ, !P0 ;  /* 0x000000ff0600720c */ /* 0x000fe20004705670 */
[----:B------:R-:W-:Y:S01]  /*a100*/  IMAD.MOV.U32 R11, RZ, RZ, 0x1 ;  /* 0x00000001ff0b7424 */ /* 0x000fe200078e00ff */
[----:B------:R-:W-:Y:S01]  /*a110*/  ULDC UR4, c[0x0][0x600] ;  /* 0x0001800000047ab9 */ /* 0x000fe20000000800 */
[----:B------:R-:W-:Y:S01]  /*a120*/  IMAD.MOV.U32 R10, RZ, RZ, RZ ;  /* 0x000000ffff0a7224 */ /* 0x000fe200078e00ff */
[----:B------:R-:W-:Y:S01]  /*a130*/  UMOV UR8, 0x1 ;  /* 0x0000000100087882 */ /* 0x000fe20000000000 */
[----:B------:R-:W-:-:S02]  /*a140*/  UIADD3 UR27, UR14, 0x1, URZ ;  /* 0x000000010e1b7890 */ /* 0x000fc4000fffe03f */
[----:B------:R-:W-:Y:S02]  /*a150*/  ULOP3.LUT UR26, UR13, 0x2, URZ, 0xfc, !UPT ;  /* 0x000000020d1a7892 */ /* 0x000fe4000f8efc3f */
[----:B------:R-:W-:Y:S02]  /*a160*/  UIADD3 UR4, UR4, -0x1, URZ ;  /* 0xffffffff04047890 */ /* 0x000fe4000fffe03f */
[----:B------:R-:W-:Y:S02]  /*a170*/  USHF.L.U32 UR5, UR8, UR5, URZ ;  /* 0x0000000508057299 */ /* 0x000fe4000800063f */
[----:B------:R-:W-:Y:S01]  /*a180*/  ULOP3.LUT UR6, URZ, UR6, URZ, 0x33, !UPT ;  /* 0x000000063f067292 */ /* 0x000fe2000f8e333f */
[----:B------:R-:W-:-:S11]  /*a190*/  ULDC.64 UR24, c[0x0][0x198] ;  /* 0x0000660000187ab9 */ /* 0x000fd60000000a00 */
.L_x_214:
[----:B------:R-:W-:-:S03]  /*a1a0*/  UMOV UR8, 0xffffffff ;  /* 0xffffffff00087882 */ /* 0x000fc60000000000 */
[----:B------:R-:W-:Y:S05]  /*a1b0*/  BRA.DIV UR8, `(.L_x_203) ;  /* 0x0000001e08cc7947 */ /* 0x000fea000b800000 */
[----:B------:R-:W-:-:S13]  /*a1c0*/  ELECT P1, URZ, PT ;  /* 0x00000000003f782f */ /* 0x000fda0003820000 */
.L_x_255:
[----:B------:R-:W0:Y:S01]  /*a1d0*/  LDC R6, c[0x0][0x28c] ;  /* 0x0000a300ff067b82 */ /* 0x000e220000000800 */
[----:B------:R-:W-:Y:S01]  /*a1e0*/  BSSY B1, `(.L_x_204) ;  /* 0x0000038000017945 */ /* 0x000fe20003800000 */
[----:B0-----:R-:W-:-:S13]  /*a1f0*/  ISETP.LT.OR P1, PT, R6, 0x1, !P1 ;  /* 0x000000010600780c */ /* 0x001fda0004f21670 */
[----:B------:R-:W-:Y:S05]  /*a200*/  @P1 BRA `(.L_x_205) ;  /* 0x0000000000d41947 */ /* 0x000fea0003800000 */
[----:B------:R-:W-:Y:S02]  /*a210*/  IMAD R8, R4, 0xa0, RZ ;  /* 0x000000a004087824 */ /* 0x000fe400078e02ff */
[----:B------:R-:W-:Y:S02]  /*a220*/  IMAD.SHL.U32 R9, R5, 0x40, RZ ;  /* 0x0000004005097824 */ /* 0x000fe400078e00ff */
[----:B------:R-:W-:Y:S02]  /*a230*/  IMAD.MOV.U32 R15, RZ, RZ, RZ ;  /* 0x000000ffff0f7224 */ /* 0x000fe400078e00ff */
[----:B------:R-:W-:Y:S02]  /*a240*/  IMAD.U32 R16, RZ, RZ, UR27 ;  /* 0x0000001bff107e24 */ /* 0x000fe4000f8e00ff */
[----:B------:R-:W-:Y:S02]  /*a250*/  IMAD.MOV.U32 R4, RZ, RZ, R11 ;  /* 0x000000ffff047224 */ /* 0x000fe400078e000b */
[----:B------:R-:W-:-:S07]  /*a260*/  IMAD.MOV.U32 R5, RZ, RZ, R10 ;  /* 0x000000ffff057224 */ /* 0x000fce00078e000a */
.L_x_209:
[----:B------:R-:W0:Y:S01]  /*a270*/  S2R R7, SR_CgaCtaId ;  /* 0x0000000000077919 */ /* 0x000e220000008800 */
[----:B------:R-:W-:-:S04]  /*a280*/  MOV R6, 0x400 ;  /* 0x0000040000067802 */ /* 0x000fc80000000f00 */
[----:B0-----:R-:W-:Y:S02]  /*a290*/  LEA R14, R7, R6, 0x18 ;  /* 0x00000006070e7211 */ /* 0x001fe400078ec0ff */
[----:B------:R-:W-:Y:S01]  /*a2a0*/  SHF.L.U32 R6, R4, 0x1f, RZ ;  /* 0x0000001f04067819 */ /* 0x000fe200000006ff */
[----:B------:R-:W0:Y:S02]  /*a2b0*/  @!P3 LDC R7, c[0x0][0x500] ;  /* 0x00014000ff07bb82 */ /* 0x000e240000000800 */
[----:B------:R-:W-:-:S04]  /*a2c0*/  IMAD R13, R5, 0x8, R14 ;  /* 0x00000008050d7824 */ /* 0x000fc800078e020e */
[----:B------:R-:W1:Y:S02]  /*a2d0*/  SYNCS.PHASECHK.TRANS64.TRYWAIT P1, [R13+URZ+0x100], R6 ;  /* 0x000100060d0075a7 */ /* 0x000e64000802017f */
[----:B-1----:R-:W-:Y:S05]  /*a2e0*/  @!P1 BRA `(.L_x_206) ;  /* 0x0000001c00a09947 */ /* 0x002fea0003800000 */
.L_x_256:
[----:B------:R-:W-:Y:S01]  /*a2f0*/  UPRMT UR8, UR26, 0x9910, URZ ;  /* 0x000099101a087896 */ /* 0x000fe2000800003f */
[----:B0-----:R0:W-:Y:S03]  /*a300*/  @!P3 SYNCS.ARRIVE.TRANS64 RZ, [R13+URZ], R7 ;  /* 0x000000070dffb9a7 */ /* 0x0011e6000800003f */
[----:B------:R-:W-:-:S06]  /*a310*/  UISETP.NE.AND UP0, UPT, UR8, 0x2, UPT ;  /* 0x000000020800788c */ /* 0x000fcc000bf05270 */
[----:B------:R-:W-:-:S13]  /*a320*/  PLOP3.LUT P1, PT, PT, PT, UP0, 0x80, 0x0 ;  /* 0x000000000000781c */ /* 0x000fda0003f2f008 */
[----:B0-----:R-:W-:Y:S05]  /*a330*/  @P1 BRA `(.L_x_207) ;  /* 0x0000000000041947 */ /* 0x001fea0003800000 */
[----:B------:R-:W-:Y:S01]  /*a340*/  BPT.TRAP 0x1 ;  /* 0x000000040000795c */ /* 0x000fe20000300000 */
.L_x_207:
[----:B------:R-:W-:Y:S05]  /*a350*/  @P0 BRA `(.L_x_208) ;  /* 0x0000000000040947 */ /* 0x000fea0003800000 */
[----:B------:R-:W-:Y:S01]  /*a360*/  BPT.TRAP 0x1 ;  /* 0x000000040000795c */ /* 0x000fe20000300000 */
.L_x_208:
[--C-:B-1----:R-:W-:Y:S01]  /*a370*/  IMAD R6, R5, 0x800, R14.reuse ;  /* 0x0000080005067824 */ /* 0x102fe200078e020e */
[----:B------:R-:W-:Y:S01]  /*a380*/  R2UR UR22, R9 ;  /* 0x00000000091672ca */ /* 0x000fe200000e0000 */
[----:B------:R-:W-:Y:S01]  /*a390*/  IMAD R14, R5, 0x1400, R14 ;  /* 0x00001400050e7824 */ /* 0x000fe200078e020e */
[----:B------:R-:W-:Y:S01]  /*a3a0*/  R2UR UR9, R13 ;  /* 0x000000000d0972ca */ /* 0x000fe200000e0000 */
[----:B------:R-:W-:Y:S01]  /*a3b0*/  VIADD R16, R16, 0xffffffff ;  /* 0xffffffff10107836 */ /* 0x000fe20000000000 */
[----:B------:R-:W-:Y:S01]  /*a3c0*/  R2UR UR8, R6 ;  /* 0x00000000060872ca */ /* 0x000fe200000e0000 */
[----:B------:R-:W-:Y:S01]  /*a3d0*/  UIADD3 UR16, UP0, UR24, 0xf0, URZ ;  /* 0x000000f018107890 */ /* 0x000fe2000ff1e03f */
[----:B------:R-:W-:Y:S01]  /*a3e0*/  R2UR UR11, R14 ;  /* 0x000000000e0b72ca */ /* 0x000fe200000e0000 */
[----:B------:R-:W-:Y:S01]  /*a3f0*/  UIADD3 UR28, UP1, UR24, 0x1f0, URZ ;  /* 0x000001f0181c7890 */ /* 0x000fe2000ff3e03f */
[----:B------:R-:W-:Y:S01]  /*a400*/  R2UR UR10, R15 ;  /* 0x000000000f0a72ca */ /* 0x000fe200000e0000 */
[----:B------:R-:W-:Y:S01]  /*a410*/  UIADD3.X UR17, URZ, UR25, URZ, UP0, !UPT ;  /* 0x000000193f117290 */ /* 0x000fe200087fe43f */
[----:B------:R-:W-:Y:S01]  /*a420*/  R2UR UR12, R0 ;  /* 0x00000000000c72ca */ /* 0x000fe200000e0000 */
[----:B------:R-:W-:Y:S01]  /*a430*/  VIADD R5, R5, 0x1 ;  /* 0x0000000105057836 */ /* 0x000fe20000000000 */
[----:B------:R-:W-:Y:S01]  /*a440*/  R2UR UR23, R8 ;  /* 0x00000000081772ca */ /* 0x000fe200000e0000 */
[----:B------:R-:W-:Y:S01]  /*a450*/  UIADD3.X UR29, URZ, UR25, URZ, UP1, !UPT ;  /* 0x000000193f1d7290 */ /* 0x000fe20008ffe43f */
[----:B------:R-:W-:Y:S01]  /*a460*/  ISETP.GT.AND P2, PT, R16, 0x1, PT ;  /* 0x000000011000780c */ /* 0x000fe20003f44270 */
[----:B------:R-:W-:Y:S01]  /*a470*/  UMOV UR18, 0x0 ;  /* 0x0000000000127882 */ /* 0x000fe20000000000 */
[----:B------:R-:W-:Y:S01]  /*a480*/  UMOV UR19, 0x10000000 ;  /* 0x1000000000137882 */ /* 0x000fe20000000000 */
[----:B------:R-:W-:Y:S01]  /*a490*/  UIADD3 UR8, UR8, 0x300, URZ ;  /* 0x0000030008087890 */ /* 0x000fe2000fffe03f */
[----:B------:R-:W-:Y:S01]  /*a4a0*/  ISETP.NE.AND P1, PT, R5, 0x20, PT ;  /* 0x000000200500780c */ /* 0x000fe20003f25270 */
[----:B------:R-:W-:Y:S01]  /*a4b0*/  UIADD3 UR15, UR11, 0x10300, URZ ;  /* 0x000103000b0f7890 */ /* 0x000fe2000fffe03f */
[----:B------:R-:W-:-:S02]  /*a4c0*/  VIADD R15, R15, 0x20 ;  /* 0x000000200f0f7836 */ /* 0x000fc40000000000 */
[----:B------:R-:W-:Y:S01]  /*a4d0*/  UMOV UR11, UR22 ;  /* 0x00000016000b7c82 */ /* 0x000fe20008000000 */
[----:B------:R-:W-:Y:S02]  /*a4e0*/  SEL R7, RZ, 0x1, P1 ;  /* 0x00000001ff077807 */ /* 0x000fe40000800000 */
[----:B------:R-:W-:Y:S01]  /*a4f0*/  SEL R5, R5, RZ, P1 ;  /* 0x000000ff05057207 */ /* 0x000fe20000800000 */
[----:B------:R0:W-:Y:S01]  /*a500*/  UTMALDG.3D [UR8], [UR16], desc[UR18] ;  /* 0x00001208100075b4 */ /* 0x0001e20008011000 */
[----:B------:R-:W-:Y:S01]  /*a510*/  LOP3.LUT R4, R4, R7, RZ, 0x3c, !PT ;  /* 0x0000000704047212 */ /* 0x000fe200078e3cff */
[----:B0-----:R-:W-:Y:S01]  /*a520*/  UMOV UR8, UR15 ;  /* 0x0000000f00087c82 */ /* 0x001fe20008000000 */
[----:B------:R-:W-:Y:S02]  /*a530*/  UMOV UR11, UR23 ;  /* 0x00000017000b7c82 */ /* 0x000fe40008000000 */
[----:B------:R0:W-:Y:S02]  /*a540*/  UTMALDG.3D [UR8], [UR28], desc[UR18] ;  /* 0x000012081c0075b4 */ /* 0x0001e40008011000 */
[----:B0-----:R-:W-:Y:S05]  /*a550*/  @P2 BRA `(.L_x_209) ;  /* 0xfffffffc00442947 */ /* 0x001fea000383ffff */
.L_x_205:
[----:B------:R-:W-:Y:S05]  /*a560*/  BSYNC B1 ;  /* 0x0000000000017941 */ /* 0x000fea0003800000 */
.L_x_204:
[----:B------:R-:W-:Y:S01]  /*a570*/  LOP3.LUT P4, RZ, R12, 0xff, RZ, 0xc0, !PT ;  /* 0x000000ff0cff7812 */ /* 0x000fe2000788c0ff */
[----:B------:R-:W-:Y:S01]  /*a580*/  VIADD R10, R10, UR14 ;  /* 0x0000000e0a0a7c36 */ /* 0x000fe20008000000 */
[----:B------:R-:W-:Y:S01]  /*a590*/  ULDC.64 UR8, c[0x0][0x650] ;  /* 0x0001940000087ab9 */ /* 0x000fe20000000a00 */
[----:B------:R-:W-:Y:S01]  /*a5a0*/  BSSY B1, `(.L_x_210) ;  /* 0x000006e000017945 */ /* 0x000fe20003800000 */
[----:B------:R-:W-:Y:S02]  /*a5b0*/  PRMT R6, RZ, 0x7610, R6 ;  /* 0x00007610ff067816 */ /* 0x000fe40000000006 */
[----:B------:R-:W-:Y:S02]  /*a5c0*/  SHF.R.U32.HI R0, RZ, 0x5, R10 ;  /* 0x00000005ff007819 */ /* 0x000fe4000001160a */
[----:B------:R-:W-:Y:S02]  /*a5d0*/  ISETP.GT.U32.AND P1, PT, R10, 0x1f, PT ;  /* 0x0000001f0a00780c */ /* 0x000fe40003f24070 */
[----:B------:R-:W-:-:S02]  /*a5e0*/  LOP3.LUT R0, R0, 0x1, RZ, 0xc0, !PT ;  /* 0x0000000100007812 */ /* 0x000fc400078ec0ff */
[----:B------:R-:W-:Y:S01]  /*a5f0*/  LOP3.LUT R10, R10, 0x1f, RZ, 0xc0, !PT ;  /* 0x0000001f0a0a7812 */ /* 0x000fe200078ec0ff */
[----:B------:R-:W0:Y:S01]  /*a600*/  @P4 S2R R5, SR_CgaCtaId ;  /* 0x0000000000054919 */ /* 0x000e220000008800 */
[----:B------:R-:W-:Y:S02]  /*a610*/  @P4 MOV R4, 0x400 ;  /* 0x0000040000044802 */ /* 0x000fe40000000f00 */
[----:B------:R-:W-:Y:S02]  /*a620*/  ISETP.NE.U32.AND P2, PT, R0, 0x1, PT ;  /* 0x000000010000780c */ /* 0x000fe40003f45070 */
[----:B------:R-:W-:Y:S02]  /*a630*/  PRMT R12, RZ, 0x7610, R12 ;  /* 0x00007610ff0c7816 */ /* 0x000fe4000000000c */
[----:B0-----:R-:W-:Y:S01]  /*a640*/  @P4 LEA R4, R5, R4, 0x18 ;  /* 0x0000000405044211 */ /* 0x001fe200078ec0ff */
[----:B------:R-:W-:-:S03]  /*a650*/  IMAD.U32 R5, RZ, RZ, UR14 ;  /* 0x0000000eff057e24 */ /* 0x000fc6000f8e00ff */
[----:B------:R0:W-:Y:S01]  /*a660*/  @P4 SYNCS.ARRIVE.TRANS64.A1T0 RZ, [R4+URZ+0x238], RZ ;  /* 0x000238ff04ff49a7 */ /* 0x0001e2000810003f */
[----:B------:R-:W-:Y:S02]  /*a670*/  IADD3 R2, P4, R2, UR20, RZ ;  /* 0x0000001402027c10 */ /* 0x000fe4000ff9e0ff */
[----:B------:R-:W-:Y:S02]  /*a680*/  ISETP.LT.U32.AND P1, PT, R5, 0x20, P1 ;  /* 0x000000200500780c */ /* 0x000fe40000f21070 */
[----:B------:R-:W-:Y:S02]  /*a690*/  IADD3.X R3, R3, UR7, RZ, P4, !PT ;  /* 0x0000000703037c10 */ /* 0x000fe4000a7fe4ff */
[----:B------:R-:W-:Y:S02]  /*a6a0*/  ISETP.GE.U32.AND P4, PT, R2, UR8, PT ;  /* 0x0000000802007c0c */ /* 0x000fe4000bf86070 */
[----:B------:R-:W-:Y:S02]  /*a6b0*/  SEL R0, RZ, 0x1, !P1 ;  /* 0x00000001ff007807 */ /* 0x000fe40004800000 */
[----:B------:R-:W-:-:S02]  /*a6c0*/  ISETP.GE.U32.AND.EX P1, PT, R3, UR9, PT, P4 ;  /* 0x0000000903007c0c */ /* 0x000fc4000bf26140 */
[----:B------:R-:W-:Y:S01]  /*a6d0*/  ISETP.GT.U32.AND P2, PT, R5, 0x1f, !P2 ;  /* 0x0000001f0500780c */ /* 0x000fe20005744070 */
[----:B------:R-:W-:-:S03]  /*a6e0*/  IMAD.MOV.U32 R5, RZ, RZ, -0x1 ;  /* 0xffffffffff057424 */ /* 0x000fc600078e00ff */
[----:B0-----:R-:W-:-:S04]  /*a6f0*/  SEL R4, RZ, 0x1, !P2 ;  /* 0x00000001ff047807 */ /* 0x001fc80005000000 */
[----:B------:R-:W-:Y:S01]  /*a700*/  LOP3.LUT R11, R4, R11, R0, 0x96, !PT ;  /* 0x0000000b040b7212 */ /* 0x000fe200078e9600 */
[----:B------:R-:W-:Y:S02]  /*a710*/  IMAD.MOV.U32 R4, RZ, RZ, -0x1 ;  /* 0xffffffffff047424 */ /* 0x000fe400078e00ff */
[----:B------:R-:W-:Y:S01]  /*a720*/  IMAD.MOV.U32 R0, RZ, RZ, -0x1 ;  /* 0xffffffffff007424 */ /* 0x000fe200078e00ff */
[----:B------:R-:W-:Y:S06]  /*a730*/  @P1 BRA `(.L_x_211) ;  /* 0x0000000400501947 */ /* 0x000fec0003800000 */
[----:B------:R-:W0:Y:S01]  /*a740*/  S2UR UR8, SR_CTAID.X ;  /* 0x00000000000879c3 */ /* 0x000e220000002500 */
[----:B------:R-:W-:Y:S01]  /*a750*/  ULDC.64 UR10, c[0x0][0x628] ;  /* 0x00018a00000a7ab9 */ /* 0x000fe20000000a00 */
[----:B------:R-:W-:Y:S01]  /*a760*/  ULDC UR9, c[0x0][0x150] ;  /* 0x0000540000097ab9 */ /* 0x000fe20000000800 */
[----:B------:R-:W-:Y:S01]  /*a770*/  ISETP.NE.U32.AND P1, PT, RZ, UR10, PT ;  /* 0x0000000aff007c0c */ /* 0x000fe2000bf25070 */
[----:B------:R-:W-:Y:S01]  /*a780*/  ULDC UR12, c[0x0][0x630] ;  /* 0x00018c00000c7ab9 */ /* 0x000fe20000000800 */
[----:B------:R-:W-:Y:S01]  /*a790*/  ULDC UR16, c[0x0][0x154] ;  /* 0x0000550000107ab9 */ /* 0x000fe20000000800 */
[----:B------:R-:W-:Y:S01]  /*a7a0*/  IMAD.MOV.U32 R4, RZ, RZ, R2 ;  /* 0x000000ffff047224 */ /* 0x000fe200078e0002 */
[----:B------:R-:W-:Y:S01]  /*a7b0*/  ISETP.NE.AND.EX P1, PT, RZ, UR11, PT, P1 ;  /* 0x0000000bff007c0c */ /* 0x000fe2000bf25310 */
[----:B------:R-:W1:Y:S01]  /*a7c0*/  S2UR UR15, SR_CTAID.Y ;  /* 0x00000000000f79c3 */ /* 0x000e620000002600 */
[----:B------:R-:W-:Y:S01]  /*a7d0*/  IMAD.MOV.U32 R5, RZ, RZ, R3 ;  /* 0x000000ffff057224 */ /* 0x000fe200078e0003 */
[----:B0-----:R-:W-:-:S05]  /*a7e0*/  I2FP.F32.U32 R0, UR8 ;  /* 0x0000000800007c45 */ /* 0x001fca0008201000 */
[----:B------:R-:W-:-:S05]  /*a7f0*/  FMUL R14, R0, UR9 ;  /* 0x00000009000e7c20 */ /* 0x000fca0008400000 */
[----:B------:R-:W-:Y:S05]  /*a800*/  @!P1 BRA `(.L_x_212) ;  /* 0x0000000000289947 */ /* 0x000fea0003800000 */
[----:B------:R-:W-:Y:S02]  /*a810*/  ULDC UR9, c[0x0][0x634] ;  /* 0x00018d0000097ab9 */ /* 0x000fe40000000800 */
[----:B------:R-:W-:-:S05]  /*a820*/  IADD3 R9, P1, R2, UR9, RZ ;  /* 0x0000000902097c10 */ /* 0x000fca000ff3e0ff */
[----:B------:R-:W-:-:S04]  /*a830*/  IMAD.X R13, RZ, RZ, R3, P1 ;  /* 0x000000ffff0d7224 */ /* 0x000fc800008e0603 */
[----:B------:R-:W-:-:S04]  /*a840*/  IMAD.WIDE.U32 R6, R13, UR10, RZ ;  /* 0x0000000a0d067c25 */ /* 0x000fc8000f8e00ff */
[----:B------:R-:W-:-:S04]  /*a850*/  IMAD.WIDE.U32 R6, P1, R9, UR11, R6 ;  /* 0x0000000b09067c25 */ /* 0x000fc8000f820006 */
[----:B------:R-:W-:-:S04]  /*a860*/  IMAD.WIDE.U32 R8, R9, UR10, RZ ;  /* 0x0000000a09087c25 */ /* 0x000fc8000f8e00ff */
[----:B------:R-:W-:Y:S01]  /*a870*/  IMAD.X R5, RZ, RZ, RZ, P1 ;  /* 0x000000ffff057224 */ /* 0x000fe200008e06ff */
[----:B------:R-:W-:Y:S01]  /*a880*/  IADD3 RZ, P1, R9, R6, RZ ;  /* 0x0000000609ff7210 */ /* 0x000fe20007f3e0ff */
[----:B------:R-:W-:-:S04]  /*a890*/  IMAD.MOV.U32 R4, RZ, RZ, R7 ;  /* 0x000000ffff047224 */ /* 0x000fc800078e0007 */
[----:B------:R-:W-:-:S08]  /*a8a0*/  IMAD.WIDE.U32.X R4, R13, UR11, R4, P1 ;  /* 0x0000000b0d047c25 */ /* 0x000fd000088e0404 */
.L_x_212:
[--C-:B------:R-:W-:Y:S01]  /*a8b0*/  SHF.R.U64 R0, R4, UR12, R5.reuse ;  /* 0x0000000c04007c19 */ /* 0x100fe20008001205 */
[----:B------:R-:W0:Y:S01]  /*a8c0*/  F2I.U32.TRUNC.NTZ R14, R14 ;  /* 0x0000000e000e7305 */ /* 0x000e22000020f000 */
[----:B------:R-:W-:Y:S01]  /*a8d0*/  SHF.R.U32.HI R4, RZ, UR12, R5 ;  /* 0x0000000cff047c19 */ /* 0x000fe20008011605 */
[----:B------:R-:W-:Y:S01]  /*a8e0*/  ULDC.64 UR10, c[0x0][0x620] ;  /* 0x00018800000a7ab9 */ /* 0x000fe20000000a00 */
[----:B------:R-:W-:Y:S01]  /*a8f0*/  IADD3 R7, P1, RZ, -R0, RZ ;  /* 0x80000000ff077210 */ /* 0x000fe20007f3e0ff */
[----:B------:R-:W2:Y:S01]  /*a900*/  LDC R16, c[0x0][0x610] ;  /* 0x00018400ff107b82 */ /* 0x000ea20000000800 */
[----:B-1----:R-:W-:Y:S01]  /*a910*/  I2FP.F32.U32 R6, UR15 ;  /* 0x0000000f00067c45 */ /* 0x002fe20008201000 */
[----:B------:R-:W-:Y:S01]  /*a920*/  ULDC UR12, c[0x0][0x658] ;  /* 0x00019600000c7ab9 */ /* 0x000fe20000000800 */
[----:B------:R-:W-:Y:S01]  /*a930*/  ULDC UR18, c[0x0][0x648] ;  /* 0x0001920000127ab9 */ /* 0x000fe20000000800 */
[----:B------:R-:W-:Y:S02]  /*a940*/  IMAD.X R4, RZ, RZ, ~R4, P1 ;  /* 0x000000ffff047224 */ /* 0x000fe400008e0e04 */
[----:B------:R-:W-:Y:S01]  /*a950*/  FMUL R8, R6, UR16 ;  /* 0x0000001006087c20 */ /* 0x000fe20008400000 */
[----:B------:R-:W-:Y:S01]  /*a960*/  ULDC.64 UR16, c[0x0][0x640] ;  /* 0x0001900000107ab9 */ /* 0x000fe20000000a00 */
[----:B------:R-:W-:Y:S01]  /*a970*/  IMAD R6, R4, UR10, RZ ;  /* 0x0000000a04067c24 */ /* 0x000fe2000f8e02ff */
[----:B------:R-:W-:Y:S01]  /*a980*/  ISETP.NE.U32.AND P1, PT, RZ, UR16, PT ;  /* 0x00000010ff007c0c */ /* 0x000fe2000bf25070 */
[C---:B------:R-:W-:Y:S01]  /*a990*/  IMAD.WIDE.U32 R4, R7.reuse, UR10, R2 ;  /* 0x0000000a07047c25 */ /* 0x040fe2000f8e0002 */
[----:B0-----:R-:W-:Y:S01]  /*a9a0*/  R2UR UR9, R14 ;  /* 0x000000000e0972ca */ /* 0x001fe200000e0000 */
[----:B------:R-:W0:Y:S01]  /*a9b0*/  F2I.U32.TRUNC.NTZ R8, R8 ;  /* 0x0000000800087305 */ /* 0x000e22000020f000 */
[----:B------:R-:W-:Y:S01]  /*a9c0*/  ULDC UR10, c[0x0][0x618] ;  /* 0x00018600000a7ab9 */ /* 0x000fe20000000800 */
[----:B------:R-:W-:Y:S01]  /*a9d0*/  IMAD R7, R7, UR11, R6 ;  /* 0x0000000b07077c24 */ /* 0x000fe2000f8e0206 */
[----:B------:R-:W-:-:S03]  /*a9e0*/  ISETP.NE.AND.EX P1, PT, RZ, UR17, PT, P1 ;  /* 0x00000011ff007c0c */ /* 0x000fc6000bf25310 */
[----:B------:R-:W-:-:S05]  /*a9f0*/  IMAD.IADD R5, R5, 0x1, R7 ;  /* 0x0000000105057824 */ /* 0x000fca00078e0207 */
[--C-:B------:R-:W-:Y:S02]  /*aa00*/  SHF.R.U64 R14, R4, UR10, R5.reuse ;  /* 0x0000000a040e7c19 */ /* 0x100fe40008001205 */
[----:B------:R-:W-:Y:S01]  /*aa10*/  SHF.R.U32.HI R5, RZ, UR10, R5 ;  /* 0x0000000aff057c19 */ /* 0x000fe20008011605 */
[----:B------:R-:W-:Y:S01]  /*aa20*/  ULDC UR10, c[0x0][0x608] ;  /* 0x00018200000a7ab9 */ /* 0x000fe20000000800 */
[----:B0-----:R-:W-:Y:S02]  /*aa30*/  R2UR UR11, R8 ;  /* 0x00000000080b72ca */ /* 0x001fe400000e0000 */
[--C-:B------:R-:W-:Y:S02]  /*aa40*/  SHF.R.U64 R15, R14, UR10, R5.reuse ;  /* 0x0000000a0e0f7c19 */ /* 0x100fe40008001205 */
[----:B------:R-:W-:Y:S01]  /*aa50*/  SHF.R.U32.HI R4, RZ, UR10, R5 ;  /* 0x0000000aff047c19 */ /* 0x000fe20008011605 */
[----:B------:R-:W-:-:S03]  /*aa60*/  UIADD3 UR10, -UR9, URZ, URZ ;  /* 0x0000003f090a7290 */ /* 0x000fc6000fffe13f */
[--C-:B------:R-:W-:Y:S01]  /*aa70*/  SHF.R.U64 R17, R15, UR12, R4.reuse ;  /* 0x0000000c0f117c19 */ /* 0x100fe20008001204 */
[----:B------:R-:W-:Y:S01]  /*aa80*/  ULDC UR9, c[0x0][0x144] ;  /* 0x0000510000097ab9 */ /* 0x000fe20000000800 */
[----:B------:R-:W-:-:S03]  /*aa90*/  SHF.R.U32.HI R5, RZ, UR12, R4 ;  /* 0x0000000cff057c19 */ /* 0x000fc60008011604 */
[----:B------:R-:W-:Y:S01]  /*aaa0*/  IMAD.MOV.U32 R4, RZ, RZ, R17 ;  /* 0x000000ffff047224 */ /* 0x000fe200078e0011 */
[----:B------:R-:W-:Y:S06]  /*aab0*/  @!P1 BRA `(.L_x_213) ;  /* 0x0000000000289947 */ /* 0x000fec0003800000 */
        /* <DEDUP_REMOVED lines=10> */
.L_x_213:
[----:B------:R-:W-:Y:S01]  /*ab60*/  UIADD3 UR11, -UR11, URZ, URZ ;  /* 0x0000003f0b0b7290 */ /* 0x000fe2000fffe13f */
[----:B------:R-:W-:Y:S01]  /*ab70*/  SHF.R.U64 R5, R4, UR18, R5 ;  /* 0x0000001204057c19 */ /* 0x000fe20008001205 */
[----:B------:R-:W-:Y:S01]  /*ab80*/  UIMAD UR8, UR9, UR10, UR8 ;  /* 0x0000000a090872a4 */ /* 0x000fe2000f8e0208 */
[----:B------:R-:W-:Y:S02]  /*ab90*/  LOP3.LUT R4, R15, UR6, RZ, 0xc0, !PT ;  /* 0x000000060f047c12 */ /* 0x000fe4000f8ec0ff */
[----:B------:R-:W-:Y:S01]  /*aba0*/  ULDC UR9, c[0x0][0x148] ;  /* 0x0000520000097ab9 */ /* 0x000fe20000000800 */
[----:B------:R-:W-:Y:S01]  /*abb0*/  IMAD.MOV R6, RZ, RZ, -R5 ;  /* 0x000000ffff067224 */ /* 0x000fe200078e0a05 */
[----:B------:R-:W-:Y:S01]  /*abc0*/  @UP2 UIMAD UR8, UR9, UR11, UR15 ;  /* 0x0000000b090822a4 */ /* 0x000fe2000f8e020f */
[----:B------:R-:W-:Y:S01]  /*abd0*/  IMAD R5, R5, UR5, R4 ;  /* 0x0000000505057c24 */ /* 0x000fe2000f8e0204 */
[----:B------:R-:W-:Y:S01]  /*abe0*/  LOP3.LUT R7, R14, UR4, RZ, 0xc0, !PT ;  /* 0x000000040e077c12 */ /* 0x000fe2000f8ec0ff */
[----:B------:R-:W-:Y:S01]  /*abf0*/  ULDC UR9, c[0x0][0x638] ;  /* 0x00018e0000097ab9 */ /* 0x000fe20000000800 */
[----:B------:R-:W-:Y:S01]  /*ac00*/  PLOP3.LUT P1, PT, PT, PT, UP2, 0x80, 0x0 ;  /* 0x000000000000781c */ /* 0x000fe20003f2f028 */
[----:B------:R-:W-:-:S02]  /*ac10*/  IMAD R4, R6, UR9, R17 ;  /* 0x0000000906047c24 */ /* 0x000fc4000f8e0211 */
[----:B--2---:R-:W-:Y:S01]  /*ac20*/  IMAD R5, R5, R16, UR8 ;  /* 0x0000000805057e24 */ /* 0x004fe2000f8e0210 */
[----:B------:R-:W-:Y:S01]  /*ac30*/  ULDC UR8, c[0x0][0x600] ;  /* 0x0001800000087ab9 */ /* 0x000fe20000000800 */
[----:B------:R-:W-:Y:S02]  /*ac40*/  IMAD.MOV.U32 R6, RZ, RZ, 0x1 ;  /* 0x00000001ff067424 */ /* 0x000fe400078e00ff */
[----:B------:R-:W-:-:S05]  /*ac50*/  IMAD R8, R4, UR8, R7 ;  /* 0x0000000804087c24 */ /* 0x000fca000f8e0207 */
[----:B------:R-:W-:Y:S02]  /*ac60*/  SEL R4, R8, R5, !P1 ;  /* 0x0000000508047207 */ /* 0x000fe40004800000 */
[----:B------:R-:W-:-:S07]  /*ac70*/  SEL R5, R5, R8, !P1 ;  /* 0x0000000805057207 */ /* 0x000fce0004800000 */
.L_x_211:
[----:B------:R-:W-:Y:S05]  /*ac80*/  BSYNC B1 ;  /* 0x0000000000017941 */ /* 0x000fea0003800000 */
.L_x_210:
[----:B------:R-:W-:-:S13]  /*ac90*/  LOP3.LUT P1, RZ, R6, 0xff, RZ, 0xc0, !PT ;  /* 0x000000ff06ff7812 */ /* 0x000fda000782c0ff */
[----:B------:R-:W-:Y:S05]  /*aca0*/  @P1 BRA `(.L_x_214) ;  /* 0xfffffff4003c1947 */ /* 0x000fea000383ffff */
[----:B------:R-:W-:Y:S05]  /*acb0*/  BSYNC B0 ;  /* 0x0000000000007941 */ /* 0x000fea0003800000 */
.L_x_202:
[----:B------:R-:W-:-:S03]  /*acc0*/  UMOV UR8, 0xffffffff ;  /* 0xffffffff00087882 */ /* 0x000fc60000000000 */
[----:B------:R-:W-:Y:S05]  /*acd0*/  BRA.DIV UR8, `(.L_x_215) ;  /* 0x0000001608387947 */ /* 0x000fea000b800000 */
[----:B------:R-:W-:-:S13]  /*ace0*/  ELECT P0, URZ, PT ;  /* 0x00000000003f782f */ /* 0x000fda0003800000 */
.L_x_259:
[----:B------:R-:W-:Y:S04]  /*acf0*/  BSSY B0, `(.L_x_216) ;  /* 0x0000128000007945 */ /* 0x000fe80003800000 */
[----:B------:R-:W-:Y:S05]  /*ad00*/  @!P0 BRA `(.L_x_217) ;  /* 0x0000001000988947 */ /* 0x000fea0003800000 */
[----:B------:R-:W-:-:S04]  /*ad10*/  ULOP3.LUT UR8, UR13, 0x2, URZ, 0xfc, !UPT ;  /* 0x000000020d087892 */ /* 0x000fc8000f8efc3f */
[----:B------:R-:W-:-:S06]  /*ad20*/  UISETP.NE.AND UP0, UPT, UR8, 0x3, UPT ;  /* 0x000000030800788c */ /* 0x000fcc000bf05270 */
[----:B------:R-:W-:-:S13]  /*ad30*/  PLOP3.LUT P0, PT, PT, PT, UP0, 0x80, 0x0 ;  /* 0x000000000000781c */ /* 0x000fda0003f0f008 */
[----:B------:R-:W-:Y:S05]  /*ad40*/  @!P0 BRA `(.L_x_218) ;  /* 0x0000000000048947 */ /* 0x000fea0003800000 */
[----:B------:R-:W-:Y:S01]  /*ad50*/  BPT.TRAP 0x1 ;  /* 0x000000040000795c */ /* 0x000fe20000300000 */
.L_x_218:
[----:B------:R-:W0:Y:S01]  /*ad60*/  S2R R3, SR_CgaCtaId ;  /* 0x0000000000037919 */ /* 0x000e220000008800 */
[----:B------:R-:W-:Y:S02]  /*ad70*/  MOV R0, 0x400 ;  /* 0x0000040000007802 */ /* 0x000fe40000000f00 */
[----:B------:R-:W-:Y:S02]  /*ad80*/  SHF.L.U32 R2, R11, 0x1f, RZ ;  /* 0x0000001f0b027819 */ /* 0x000fe400000006ff */
[----:B0-----:R-:W-:-:S05]  /*ad90*/  LEA R3, R3, R0, 0x18 ;  /* 0x0000000003037211 */ /* 0x001fca00078ec0ff */
[----:B------:R-:W-:-:S04]  /*ada0*/  VIADD R3, R3, 0x100 ;  /* 0x0000010003037836 */ /* 0x000fc80000000000 */
[C---:B------:R-:W-:Y:S02]  /*adb0*/  IMAD R5, R10.reuse, 0x8, R3 ;  /* 0x000000080a057824 */ /* 0x040fe400078e0203 */
[----:B------:R-:W-:Y:S02]  /*adc0*/  VIADD R10, R10, 0x1 ;  /* 0x000000010a0a7836 */ /* 0x000fe40000000000 */
[----:B------:R-:W0:Y:S03]  /*add0*/  SYNCS.PHASECHK.TRANS64.TRYWAIT P0, [R5+URZ], R2 ;  /* 0x00000002050075a7 */ /* 0x000e26000800017f */
[----:B------:R-:W-:-:S04]  /*ade0*/  ISETP.NE.AND P1, PT, R10, 0x20, PT ;  /* 0x000000200a00780c */ /* 0x000fc80003f25270 */
[----:B------:R-:W-:Y:S02]  /*adf0*/  SEL R0, RZ, 0x1, P1 ;  /* 0x00000001ff007807 */ /* 0x000fe40000800000 */
[----:B------:R-:W-:Y:S02]  /*ae00*/  SEL R10, R10, RZ, P1 ;  /* 0x000000ff0a0a7207 */ /* 0x000fe40000800000 */
[----:B------:R-:W-:-:S03]  /*ae10*/  LOP3.LUT R11, R11, R0, RZ, 0x3c, !PT ;  /* 0x000000000b0b7212 */ /* 0x000fc600078e3cff */
[----:B------:R-:W-:Y:S01]  /*ae20*/  IMAD R7, R10, 0x8, R3 ;  /* 0x000000080a077824 */ /* 0x000fe200078e0203 */
[----:B------:R-:W-:Y:S01]  /*ae30*/  SHF.L.U32 R4, R11, 0x1f, RZ ;  /* 0x0000001f0b047819 */ /* 0x000fe200000006ff */
[----:B0-----:R-:W-:Y:S06]  /*ae40*/  @!P0 BRA `(.L_x_219) ;  /* 0x0000001400008947 */ /* 0x001fec0003800000 */
.L_x_260:
[----:B------:R-:W1:Y:S01]  /*ae50*/  SYNCS.PHASECHK.TRANS64.TRYWAIT P0, [R7+URZ], R4 ;  /* 0x00000004070075a7 */ /* 0x000e62000800017f */
[----:B------:R-:W-:-:S05]  /*ae60*/  VIADD R0, R10, 0x1 ;  /* 0x000000010a007836 */ /* 0x000fca0000000000 */
[----:B------:R-:W-:-:S04]  /*ae70*/  ISETP.NE.AND P1, PT, R0, 0x20, PT ;  /* 0x000000200000780c */ /* 0x000fc80003f25270 */
[----:B0-----:R-:W-:Y:S02]  /*ae80*/  SEL R2, RZ, 0x1, P1 ;  /* 0x00000001ff027807 */ /* 0x001fe40000800000 */
[----:B------:R-:W-:Y:S02]  /*ae90*/  SEL R0, R0, RZ, P1 ;  /* 0x000000ff00007207 */ /* 0x000fe40000800000 */
[----:B------:R-:W-:-:S03]  /*aea0*/  LOP3.LUT R11, R11, R2, RZ, 0x3c, !PT ;  /* 0x000000020b0b7212 */ /* 0x000fc600078e3cff */
[----:B------:R-:W-:Y:S01]  /*aeb0*/  IMAD R6, R0, 0x8, R3 ;  /* 0x0000000800067824 */ /* 0x000fe200078e0203 */
[----:B------:R-:W-:Y:S01]  /*aec0*/  SHF.L.U32 R5, R11, 0x1f, RZ ;  /* 0x0000001f0b057819 */ /* 0x000fe200000006ff */
[----:B-1----:R-:W-:Y:S06]  /*aed0*/  @!P0 BRA `(.L_x_220) ;  /* 0x0000001000f08947 */ /* 0x002fec0003800000 */
.L_x_261:
[----:B------:R-:W1:Y:S01]  /*aee0*/  SYNCS.PHASECHK.TRANS64.TRYWAIT P0, [R6+URZ], R5 ;  /* 0x00000005060075a7 */ /* 0x000e62000800017f */
[----:B------:R-:W-:-:S05]  /*aef0*/  VIADD R0, R0, 0x1 ;  /* 0x0000000100007836 */ /* 0x000fca0000000000 */
[----:B------:R-:W-:-:S04]  /*af00*/  ISETP.NE.AND P1, PT, R0, 0x20, PT ;  /* 0x000000200000780c */ /* 0x000fc80003f25270 */
[----:B------:R-:W-:Y:S02]  /*af10*/  SEL R2, RZ, 0x1, P1 ;  /* 0x00000001ff027807 */ /* 0x000fe40000800000 */
[----:B------:R-:W-:Y:S02]  /*af20*/  SEL R0, R0, RZ, P1 ;  /* 0x000000ff00007207 */ /* 0x000fe40000800000 */
[----:B------:R-:W-:-:S03]  /*af30*/  LOP3.LUT R11, R11, R2, RZ, 0x3c, !PT ;  /* 0x000000020b0b7212 */ /* 0x000fc600078e3cff */
[----:B0-----:R-:W-:Y:S01]  /*af40*/  IMAD R7, R0, 0x8, R3 ;  /* 0x0000000800077824 */ /* 0x001fe200078e0203 */
[----:B------:R-:W-:Y:S01]  /*af50*/  SHF.L.U32 R4, R11, 0x1f, RZ ;  /* 0x0000001f0b047819 */ /* 0x000fe200000006ff */
[----:B-1----:R-:W-:Y:S06]  /*af60*/  @!P0 BRA `(.L_x_221) ;  /* 0x0000001000e08947 */ /* 0x002fec0003800000 */
.L_x_262:
        /* <DEDUP_REMOVED lines=9> */
.L_x_263:
        /* <DEDUP_REMOVED lines=9> */
.L_x_264:
        /* <DEDUP_REMOVED lines=9> */
.L_x_265:
        /* <DEDUP_REMOVED lines=9> */
.L_x_266:
        /* <DEDUP_REMOVED lines=9> */
.L_x_267:
        /* <DEDUP_REMOVED lines=9> */
.L_x_268:
        /* <DEDUP_REMOVED lines=9> */
.L_x_269:
        /* <DEDUP_REMOVED lines=9> */
.L_x_270:
        /* <DEDUP_REMOVED lines=9> */
.L_x_271:
        /* <DEDUP_REMOVED lines=9> */
.L_x_272:
        /* <DEDUP_REMOVED lines=9> */
.L_x_273:
        /* <DEDUP_REMOVED lines=9> */
.L_x_274:
        /* <DEDUP_REMOVED lines=9> */
.L_x_275:
        /* <DEDUP_REMOVED lines=9> */
.L_x_276:
        /* <DEDUP_REMOVED lines=9> */
.L_x_277:
        /* <DEDUP_REMOVED lines=9> */
.L_x_278:
        /* <DEDUP_REMOVED lines=9> */
.L_x_279:
        /* <DEDUP_REMOVED lines=9> */
.L_x_280:
        /* <DEDUP_REMOVED lines=9> */
.L_x_281:
        /* <DEDUP_REMOVED lines=9> */
.L_x_282:
        /* <DEDUP_REMOVED lines=9> */
.L_x_283:
        /* <DEDUP_REMOVED lines=9> */
.L_x_284:
        /* <DEDUP_REMOVED lines=9> */
.L_x_285:
        /* <DEDUP_REMOVED lines=9> */
.L_x_286:
        /* <DEDUP_REMOVED lines=9> */
.L_x_287:
        /* <DEDUP_REMOVED lines=9> */
.L_x_288:
        /* <DEDUP_REMOVED lines=9> */
.L_x_289:
[----:B------:R-:W1:Y:S01]  /*bea0*/  SYNCS.PHASECHK.TRANS64.TRYWAIT P0, [R6+URZ], R5 ;  /* 0x00000005060075a7 */ /* 0x000e62000800017f */
[----:B------:R-:W-:-:S05]  /*beb0*/  VIADD R0, R0, 0x1 ;  /* 0x0000000100007836 */ /* 0x000fca0000000000 */
[----:B------:R-:W-:-:S04]  /*bec0*/  ISETP.NE.AND P1, PT, R0, 0x20, PT ;  /* 0x000000200000780c */ /* 0x000fc80003f25270 */
[----:B------:R-:W-:Y:S02]  /*bed0*/  SEL R2, RZ, 0x1, P1 ;  /* 0x00000001ff027807 */ /* 0x000fe40000800000 */
[----:B------:R-:W-:Y:S02]  /*bee0*/  SEL R0, R0, RZ, P1 ;  /* 0x000000ff00007207 */ /* 0x000fe40000800000 */
[----:B------:R-:W-:Y:S01]  /*bef0*/  LOP3.LUT R2, R11, R2, RZ, 0x3c, !PT ;  /* 0x000000020b027212 */ /* 0x000fe200078e3cff */
[----:B-1----:R-:W-:Y:S06]  /*bf00*/  @!P0 BRA `(.L_x_249) ;  /* 0x0000000c00288947 */ /* 0x002fec0003800000 */
.L_x_290:
[----:B------:R-:W-:Y:S01]  /*bf10*/  IMAD R3, R0, 0x8, R3 ;  /* 0x0000000800037824 */ /* 0x000fe200078e0203 */
[----:B------:R-:W-:-:S07]  /*bf20*/  SHF.L.U32 R0, R2, 0x1f, RZ ;  /* 0x0000001f02007819 */ /* 0x000fce00000006ff */
.L_x_250:
[----:B--2---:R2:W3:Y:S02]  /*bf30*/  SYNCS.PHASECHK.TRANS64.TRYWAIT P0, [R3+URZ], R0 ;  /* 0x00000000030075a7 */ /* 0x0044e4000800017f */
[----:B---3--:R-:W-:Y:S05]  /*bf40*/  @!P0 NANOSLEEP.SYNCS 0x989680 ;  /* 0x009896800000895d */ /* 0x008fea0003900000 */
[----:B------:R-:W3:Y:S02]  /*bf50*/  @!P0 SYNCS.PHASECHK.TRANS64 P0, [R3+URZ], R0 ;  /* 0x00000000030085a7 */ /* 0x000ee4000800007f */
[----:B---3--:R-:W-:Y:S05]  /*bf60*/  @!P0 BRA `(.L_x_250) ;  /* 0xfffffffc00f08947 */ /* 0x008fea000383ffff */
.L_x_217:
[----:B------:R-:W-:Y:S05]  /*bf70*/  BSYNC B0 ;  /* 0x0000000000007941 */ /* 0x000fea0003800000 */
.L_x_216:
[----:B------:R-:W-:Y:S05]  /*bf80*/  EXIT ;  /* 0x000000000000794d */ /* 0x000fea0003800000 */
.L_x_15:
[----:B0-----:R0:W1:Y:S02]  /*bf90*/  SYNCS.PHASECHK.TRANS64.TRYWAIT P0, [R11+URZ+-0x8], R12 ;  /* 0xfffff80c0b0075a7 */ /* 0x001064000800017f */
[----:B-1----:R-:W-:Y:S05]  /*bfa0*/  @!P0 NANOSLEEP.SYNCS 0x989680 ;  /* 0x009896800000895d */ /* 0x002fea0003900000 */
[----:B------:R-:W1:Y:S02]  /*bfb0*/  @!P0 SYNCS.PHASECHK.TRANS64 P0, [R11+URZ+-0x8], R12 ;  /* 0xfffff80c0b0085a7 */ /* 0x000e64000800007f */
[----:B-1----:R-:W-:Y:S05]  /*bfc0*/  @!P0 BRA `(.L_x_15) ;  /* 0xfffffffc00f08947 */ /* 0x002fea000383ffff */
[----:B------:R-:W-:Y:S05]  /*bfd0*/  BRA `(.L_x_251) ;  /* 0xffffff5800487947 */ /* 0x000fea000383ffff */
.L_x_20:
[----:B-1----:R-:W-:-:S04]  /*bfe0*/  IMAD.U32 R13, RZ, RZ, UR5 ;  /* 0x00000005ff0d7e24 */ /* 0x002fc8000f8e00ff */
[----:B------:R1:W2:Y:S03]  /*bff0*/  SYNCS.PHASECHK.TRANS64.TRYWAIT P0, [R13+URZ], R12 ;  /* 0x0000000c0d0075a7 */ /* 0x0002a6000800017f */
[----:B--2---:R-:W-:Y:S05]  /*c000*/  @!P0 NANOSLEEP.SYNCS 0x989680 ;  /* 0x009896800000895d */ /* 0x004fea0003900000 */
[----:B------:R-:W2:Y:S02]  /*c010*/  @!P0 SYNCS.PHASECHK.TRANS64 P0, [R13+URZ], R12 ;  /* 0x0000000c0d0085a7 */ /* 0x000ea4000800007f */
[----:B--2---:R-:W-:Y:S05]  /*c020*/  @!P0 BRA `(.L_x_20) ;  /* 0xfffffffc00ec8947 */ /* 0x004fea000383ffff */
[----:B------:R-:W-:Y:S05]  /*c030*/  BRA `(.L_x_19) ;  /* 0xffffff5c00c07947 */ /* 0x000fea000383ffff */
.L_x_26:
[----:B-1----:R-:W-:-:S04]  /*c040*/  IMAD.U32 R178, RZ, RZ, UR16 ;  /* 0x00000010ffb27e24 */ /* 0x002fc8000f8e00ff */
[----:B------:R1:W2:Y:S03]  /*c050*/  SYNCS.PHASECHK.TRANS64.TRYWAIT P0, [R178+URZ], R13 ;  /* 0x0000000db20075a7 */ /* 0x0002a6000800017f */
[----:B--2---:R-:W-:Y:S05]  /*c060*/  @!P0 NANOSLEEP.SYNCS 0x989680 ;  /* 0x009896800000895d */ /* 0x004fea0003900000 */
[----:B------:R-:W2:Y:S02]  /*c070*/  @!P0 SYNCS.PHASECHK.TRANS64 P0, [R178+URZ], R13 ;  /* 0x0000000db20085a7 */ /* 0x000ea4000800007f */
[----:B--2---:R-:W-:Y:S05]  /*c080*/  @!P0 BRA `(.L_x_26) ;  /* 0xfffffffc00ec8947 */ /* 0x004fea000383ffff */
[----:B------:R-:W-:Y:S05]  /*c090*/  BRA `(.L_x_25) ;  /* 0xffffff6800887947 */ /* 0x000fea000383ffff */
.L_x_34:
[----:B--2---:R2:W4:Y:S02]  /*c0a0*/  SYNCS.PHASECHK.TRANS64.TRYWAIT P0, [R11+URZ+0x8], R12 ;  /* 0x0000080c0b0075a7 */ /* 0x004524000800017f */
[----:B----4-:R-:W-:Y:S05]  /*c0b0*/  @!P0 NANOSLEEP.SYNCS 0x989680 ;  /* 0x009896800000895d */ /* 0x010fea0003900000 */
[----:B------:R-:W4:Y:S02]  /*c0c0*/  @!P0 SYNCS.PHASECHK.TRANS64 P0, [R11+URZ+0x8], R12 ;  /* 0x0000080c0b0085a7 */ /* 0x000f24000800007f */
[----:B----4-:R-:W-:Y:S05]  /*c0d0*/  @!P0 BRA `(.L_x_34) ;  /* 0xfffffffc00f08947 */ /* 0x010fea000383ffff */
[----:B------:R-:W-:Y:S05]  /*c0e0*/  BRA `(.L_x_252) ;  /* 0xffffff7800687947 */ /* 0x000fea000383ffff */
.L_x_203:
[----:B------:R-:W-:Y:S01]  /*c0f0*/  BSSY B1, `(.L_x_253) ;  /* 0x0000006000017945 */ /* 0x000fe20003800000 */
[----:B------:R-:W-:-:S07]  /*c100*/  IMAD.MOV.U32 R6, RZ, RZ, -0x1 ;  /* 0xffffffffff067424 */ /* 0x000fce00078e00ff */
[----:B------:R-:W-:Y:S05]  /*c110*/  WARPSYNC.COLLECTIVE R6, `(.L_x_254) ;  /* 0x00000000060c7348 */ /* 0x000fea0003c00000 */
[----:B------:R-:W-:Y:S02]  /*c120*/  ELECT P1, UR62, PT ;  /* 0x00000000003e782f */ /* 0x000fe40003820000 */
[----:B------:R-:W-:Y:S01]  /*c130*/  MOV R6, UR62 ;  /* 0x0000003e00067c02 */ /* 0x000fe20008000f00 */
[----:B------:R-:W-:Y:S10]  /*c140*/  ENDCOLLECTIVE ;  /* 0x000000000000791b */ /* 0x000ff40003800000 */
.L_x_254:
[----:B------:R-:W-:Y:S05]  /*c150*/  BSYNC B1 ;  /* 0x0000000000017941 */ /* 0x000fea0003800000 */
.L_x_253:
[----:B------:R-:W-:Y:S05]  /*c160*/  BRA `(.L_x_255) ;  /* 0xffffffe000187947 */ /* 0x000fea000383ffff */
.L_x_206:
[----:B-1----:R1:W2:Y:S02]  /*c170*/  SYNCS.PHASECHK.TRANS64.TRYWAIT P1, [R13+URZ+0x100], R6 ;  /* 0x000100060d0075a7 */ /* 0x0022a4000802017f */
[----:B--2---:R-:W-:Y:S05]  /*c180*/  @!P1 NANOSLEEP.SYNCS 0x989680 ;  /* 0x009896800000995d */ /* 0x004fea0003900000 */
[----:B------:R-:W2:Y:S02]  /*c190*/  @!P1 SYNCS.PHASECHK.TRANS64 P1, [R13+URZ+0x100], R6 ;  /* 0x000100060d0095a7 */ /* 0x000ea4000802007f */
[----:B--2---:R-:W-:Y:S05]  /*c1a0*/  @!P1 BRA `(.L_x_206) ;  /* 0xfffffffc00f09947 */ /* 0x004fea000383ffff */
[----:B------:R-:W-:Y:S05]  /*c1b0*/  BRA `(.L_x_256) ;  /* 0xffffffe0004c7947 */ /* 0x000fea000383ffff */
.L_x_215:
[----:B------:R-:W-:Y:S01]  /*c1c0*/  BSSY B0, `(.L_x_257) ;  /* 0x0000006000007945 */ /* 0x000fe20003800000 */
[----:B------:R-:W-:-:S07]  /*c1d0*/  IMAD.MOV.U32 R6, RZ, RZ, -0x1 ;  /* 0xffffffffff067424 */ /* 0x000fce00078e00ff */
[----:B------:R-:W-:Y:S05]  /*c1e0*/  WARPSYNC.COLLECTIVE R6, `(.L_x_258) ;  /* 0x00000000060c7348 */ /* 0x000fea0003c00000 */
[----:B------:R-:W-:Y:S02]  /*c1f0*/  ELECT P1, UR62, PT ;  /* 0x00000000003e782f */ /* 0x000fe40003820000 */
[----:B------:R-:W-:Y:S01]  /*c200*/  MOV R6, UR62 ;  /* 0x0000003e00067c02 */ /* 0x000fe20008000f00 */
[----:B------:R-:W-:Y:S10]  /*c210*/  ENDCOLLECTIVE ;  /* 0x000000000000791b */ /* 0x000ff40003800000 */
.L_x_258:
[----:B------:R-:W-:Y:S05]  /*c220*/  BSYNC B0 ;  /* 0x0000000000007941 */ /* 0x000fea0003800000 */
.L_x_257:
[----:B------:R-:W-:Y:S01]  /*c230*/  PLOP3.LUT P0, PT, P1, PT, PT, 0x80, 0x0 ;  /* 0x000000000000781c */ /* 0x000fe20000f0f070 */
[----:B------:R-:W-:-:S12]  /*c240*/  BRA `(.L_x_259) ;  /* 0xffffffe800a87947 */ /* 0x000fd8000383ffff */
.L_x_219:
[----:B0-----:R0:W1:Y:S02]  /*c250*/  SYNCS.PHASECHK.TRANS64.TRYWAIT P0, [R5+URZ], R2 ;  /* 0x00000002050075a7 */ /* 0x001064000800017f */
[----:B-1----:R-:W-:Y:S05]  /*c260*/  @!P0 NANOSLEEP.SYNCS 0x989680 ;  /* 0x009896800000895d */ /* 0x002fea0003900000 */
[----:B------:R-:W1:Y:S02]  /*c270*/  @!P0 SYNCS.PHASECHK.TRANS64 P0, [R5+URZ], R2 ;  /* 0x00000002050085a7 */ /* 0x000e64000800007f */
[----:B-1----:R-:W-:Y:S05]  /*c280*/  @!P0 BRA `(.L_x_219) ;  /* 0xfffffffc00f08947 */ /* 0x002fea000383ffff */
[----:B------:R-:W-:Y:S05]  /*c290*/  BRA `(.L_x_260) ;  /* 0xffffffe800ec7947 */ /* 0x000fea000383ffff */
.L_x_220:
[----:B0-----:R0:W1:Y:S02]  /*c2a0*/  SYNCS.PHASECHK.TRANS64.TRYWAIT P0, [R7+URZ], R4 ;  /* 0x00000004070075a7 */ /* 0x001064000800017f */
[----:B-1----:R-:W-:Y:S05]  /*c2b0*/  @!P0 NANOSLEEP.SYNCS 0x989680 ;  /* 0x009896800000895d */ /* 0x002fea0003900000 */
[----:B------:R-:W1:Y:S02]  /*c2c0*/  @!P0 SYNCS.PHASECHK.TRANS64 P0, [R7+URZ], R4 ;  /* 0x00000004070085a7 */ /* 0x000e64000800007f */
[----:B-1----:R-:W-:Y:S05]  /*c2d0*/  @!P0 BRA `(.L_x_220) ;  /* 0xfffffffc00f08947 */ /* 0x002fea000383ffff */
[----:B------:R-:W-:Y:S05]  /*c2e0*/  BRA `(.L_x_261) ;  /* 0xffffffe800fc7947 */ /* 0x000fea000383ffff */
.L_x_221:
[----:B0-----:R0:W1:Y:S02]  /*c2f0*/  SYNCS.PHASECHK.TRANS64.TRYWAIT P0, [R6+URZ], R5 ;  /* 0x00000005060075a7 */ /* 0x001064000800017f */
[----:B-1----:R-:W-:Y:S05]  /*c300*/  @!P0 NANOSLEEP.SYNCS 0x989680 ;  /* 0x009896800000895d */ /* 0x002fea0003900000 */
[----:B------:R-:W1:Y:S02]  /*c310*/  @!P0 SYNCS.PHASECHK.TRANS64 P0, [R6+URZ], R5 ;  /* 0x00000005060085a7 */ /* 0x000e64000800007f */
[----:B-1----:R-:W-:Y:S05]  /*c320*/  @!P0 BRA `(.L_x_221) ;  /* 0xfffffffc00f08947 */ /* 0x002fea000383ffff */
[----:B------:R-:W-:Y:S05]  /*c330*/  BRA `(.L_x_262) ;  /* 0xffffffec000c7947 */ /* 0x000fea000383ffff */
.L_x_222:
[----:B0-----:R0:W1:Y:S02]  /*c340*/  SYNCS.PHASECHK.TRANS64.TRYWAIT P0, [R7+URZ], R4 ;  /* 0x00000004070075a7 */ /* 0x001064000800017f */
[----:B-1----:R-:W-:Y:S05]  /*c350*/  @!P0 NANOSLEEP.SYNCS 0x989680 ;  /* 0x009896800000895d */ /* 0x002fea0003900000 */
[----:B------:R-:W1:Y:S02]  /*c360*/  @!P0 SYNCS.PHASECHK.TRANS64 P0, [R7+URZ], R4 ;  /* 0x00000004070085a7 */ /* 0x000e64000800007f */
[----:B-1----:R-:W-:Y:S05]  /*c370*/  @!P0 BRA `(.L_x_222) ;  /* 0xfffffffc00f08947 */ /* 0x002fea000383ffff */
[----:B------:R-:W-:Y:S05]  /*c380*/  BRA `(.L_x_263) ;  /* 0xffffffec001c7947 */ /* 0x000fea000383ffff */
.L_x_223:
[----:B0-----:R0:W1:Y:S02]  /*c390*/  SYNCS.PHASECHK.TRANS64.TRYWAIT P0, [R6+URZ], R5 ;  /* 0x00000005060075a7 */ /* 0x001064000800017f */
[----:B-1----:R-:W-:Y:S05]  /*c3a0*/  @!P0 NANOSLEEP.SYNCS 0x989680 ;  /* 0x009896800000895d */ /* 0x002fea0003900000 */
[----:B------:R-:W1:Y:S02]  /*c3b0*/  @!P0 SYNCS.PHASECHK.TRANS64 P0, [R6+URZ], R5 ;  /* 0x00000005060085a7 */ /* 0x000e64000800007f */
[----:B-1----:R-:W-:Y:S05]  /*c3c0*/  @!P0 BRA `(.L_x_223) ;  /* 0xfffffffc00f08947 */ /* 0x002fea000383ffff */
[----:B------:R-:W-:Y:S05]  /*c3d0*/  BRA `(.L_x_264) ;  /* 0xffffffec002c7947 */ /* 0x000fea000383ffff */
.L_x_224:
[----:B0-----:R0:W1:Y:S02]  /*c3e0*/  SYNCS.PHASECHK.TRANS64.TRYWAIT P0, [R7+URZ], R4 ;  /* 0x00000004070075a7 */ /* 0x001064000800017f */
[----:B-1----:R-:W-:Y:S05]  /*c3f0*/  @!P0 NANOSLEEP.SYNCS 0x989680 ;  /* 0x009896800000895d */ /* 0x002fea0003900000 */
[----:B------:R-:W1:Y:S02]  /*c400*/  @!P0 SYNCS.PHASECHK.TRANS64 P0, [R7+URZ], R4 ;  /* 0x00000004070085a7 */ /* 0x000e64000800007f */
[----:B-1----:R-:W-:Y:S05]  /*c410*/  @!P0 BRA `(.L_x_224) ;  /* 0xfffffffc00f08947 */ /* 0x002fea000383ffff */
[----:B------:R-:W-:Y:S05]  /*c420*/  BRA `(.L_x_265) ;  /* 0xffffffec003c7947 */ /* 0x000fea000383ffff */
.L_x_225:
[----:B0-----:R0:W1:Y:S02]  /*c430*/  SYNCS.PHASECHK.TRANS64.TRYWAIT P0, [R6+URZ], R5 ;  /* 0x00000005060075a7 */ /* 0x001064000800017f */
[----:B-1----:R-:W-:Y:S05]  /*c440*/  @!P0 NANOSLEEP.SYNCS 0x989680 ;  /* 0x009896800000895d */ /* 0x002fea0003900000 */
[----:B------:R-:W1:Y:S02]  /*c450*/  @!P0 SYNCS.PHASECHK.TRANS64 P0, [R6+URZ], R5 ;  /* 0x00000005060085a7 */ /* 0x000e64000800007f */
[----:B-1----:R-:W-:Y:S05]  /*c460*/  @!P0 BRA `(.L_x_225) ;  /* 0xfffffffc00f08947 */ /* 0x002fea000383ffff */
[----:B------:R-:W-:Y:S05]  /*c470*/  BRA `(.L_x_266) ;  /* 0xffffffec004c7947 */ /* 0x000fea000383ffff */
.L_x_226:
[----:B0-----:R0:W1:Y:S02]  /*c480*/  SYNCS.PHASECHK.TRANS64.TRYWAIT P0, [R7+URZ], R4 ;  /* 0x00000004070075a7 */ /* 0x001064000800017f */
[----:B-1----:R-:W-:Y:S05]  /*c490*/  @!P0 NANOSLEEP.SYNCS 0x989680 ;  /* 0x009896800000895d */ /* 0x002fea0003900000 */
[----:B------:R-:W1:Y:S02]  /*c4a0*/  @!P0 SYNCS.PHASECHK.TRANS64 P0, [R7+URZ], R4 ;  /* 0x00000004070085a7 */ /* 0x000e64000800007f */
[----:B-1----:R-:W-:Y:S05]  /*c4b0*/  @!P0 BRA `(.L_x_226) ;  /* 0xfffffffc00f08947 */ /* 0x002fea000383ffff */
[----:B------:R-:W-:Y:S05]  /*c4c0*/  BRA `(.L_x_267) ;  /* 0xffffffec005c7947 */ /* 0x000fea000383ffff */
.L_x_227:
[----:B0-----:R0:W1:Y:S02]  /*c4d0*/  SYNCS.PHASECHK.TRANS64.TRYWAIT P0, [R6+URZ], R5 ;  /* 0x00000005060075a7 */ /* 0x001064000800017f */
[----:B-1----:R-:W-:Y:S05]  /*c4e0*/  @!P0 NANOSLEEP.SYNCS 0x989680 ;  /* 0x009896800000895d */ /* 0x002fea0003900000 */
[----:B------:R-:W1:Y:S02]  /*c4f0*/  @!P0 SYNCS.PHASECHK.TRANS64 P0, [R6+URZ], R5 ;  /* 0x00000005060085a7 */ /* 0x000e64000800007f */
[----:B-1----:R-:W-:Y:S05]  /*c500*/  @!P0 BRA `(.L_x_227) ;  /* 0xfffffffc00f08947 */ /* 0x002fea000383ffff */
[----:B------:R-:W-:Y:S05]  /*c510*/  BRA `(.L_x_268) ;  /* 0xffffffec006c7947 */ /* 0x000fea000383ffff */
.L_x_228:
[----:B0-----:R0:W1:Y:S02]  /*c520*/  SYNCS.PHASECHK.TRANS64.TRYWAIT P0, [R7+URZ], R4 ;  /* 0x00000004070075a7 */ /* 0x001064000800017f */
[----:B-1----:R-:W-:Y:S05]  /*c530*/  @!P0 NANOSLEEP.SYNCS 0x989680 ;  /* 0x009896800000895d */ /* 0x002fea0003900000 */
[----:B------:R-:W1:Y:S02]  /*c540*/  @!P0 SYNCS.PHASECHK.TRANS64 P0, [R7+URZ], R4 ;  /* 0x00000004070085a7 */ /* 0x000e64000800007f */
[----:B-1----:R-:W-:Y:S05]  /*c550*/  @!P0 BRA `(.L_x_228) ;  /* 0xfffffffc00f08947 */ /* 0x002fea000383ffff */
[----:B------:R-:W-:Y:S05]  /*c560*/  BRA `(.L_x_269) ;  /* 0xffffffec007c7947 */ /* 0x000fea000383ffff */
.L_x_229:
[----:B0-----:R0:W1:Y:S02]  /*c570*/  SYNCS.PHASECHK.TRANS64.TRYWAIT P0, [R6+URZ], R5 ;  /* 0x00000005060075a7 */ /* 0x001064000800017f */
[----:B-1----:R-:W-:Y:S05]  /*c580*/  @!P0 NANOSLEEP.SYNCS 0x989680 ;  /* 0x009896800000895d */ /* 0x002fea0003900000 */
[----:B------:R-:W1:Y:S02]  /*c590*/  @!P0 SYNCS.PHASECHK.TRANS64 P0, [R6+URZ], R5 ;  /* 0x00000005060085a7 */ /* 0x000e64000800007f */
[----:B-1----:R-:W-:Y:S05]  /*c5a0*/  @!P0 BRA `(.L_x_229) ;  /* 0xfffffffc00f08947 */ /* 0x002fea000383ffff */
[----:B------:R-:W-:Y:S05]  /*c5b0*/  BRA `(.L_x_270) ;  /* 0xffffffec008c7947 */ /* 0x000fea000383ffff */
.L_x_230:
[----:B0-----:R0:W1:Y:S02]  /*c5c0*/  SYNCS.PHASECHK.TRANS64.TRYWAIT P0, [R7+URZ], R4 ;  /* 0x00000004070075a7 */ /* 0x001064000800017f */
[----:B-1----:R-:W-:Y:S05]  /*c5d0*/  @!P0 NANOSLEEP.SYNCS 0x989680 ;  /* 0x009896800000895d */ /* 0x002fea0003900000 */
[----:B------:R-:W1:Y:S02]  /*c5e0*/  @!P0 SYNCS.PHASECHK.TRANS64 P0, [R7+URZ], R4 ;  /* 0x00000004070085a7 */ /* 0x000e64000800007f */
[----:B-1----:R-:W-:Y:S05]  /*c5f0*/  @!P0 BRA `(.L_x_230) ;  /* 0xfffffffc00f08947 */ /* 0x002fea000383ffff */
[----:B------:R-:W-:Y:S05]  /*c600*/  BRA `(.L_x_271) ;  /* 0xffffffec009c7947 */ /* 0x000fea000383ffff */
.L_x_231:
[----:B0-----:R0:W1:Y:S02]  /*c610*/  SYNCS.PHASECHK.TRANS64.TRYWAIT P0, [R6+URZ], R5 ;  /* 0x00000005060075a7 */ /* 0x001064000800017f */
[----:B-1----:R-:W-:Y:S05]  /*c620*/  @!P0 NANOSLEEP.SYNCS 0x989680 ;  /* 0x009896800000895d */ /* 0x002fea0003900000 */
[----:B------:R-:W1:Y:S02]  /*c630*/  @!P0 SYNCS.PHASECHK.TRANS64 P0, [R6+URZ], R5 ;  /* 0x00000005060085a7 */ /* 0x000e64000800007f */
[----:B-1----:R-:W-:Y:S05]  /*c640*/  @!P0 BRA `(.L_x_231) ;  /* 0xfffffffc00f08947 */ /* 0x002fea000383ffff */
[----:B------:R-:W-:Y:S05]  /*c650*/  BRA `(.L_x_272) ;  /* 0xffffffec00ac7947 */ /* 0x000fea000383ffff */
.L_x_232:
[----:B0-----:R0:W1:Y:S02]  /*c660*/  SYNCS.PHASECHK.TRANS64.TRYWAIT P0, [R7+URZ], R4 ;  /* 0x00000004070075a7 */ /* 0x001064000800017f */
[----:B-1----:R-:W-:Y:S05]  /*c670*/  @!P0 NANOSLEEP.SYNCS 0x989680 ;  /* 0x009896800000895d */ /* 0x002fea0003900000 */
[----:B------:R-:W1:Y:S02]  /*c680*/  @!P0 SYNCS.PHASECHK.TRANS64 P0, [R7+URZ], R4 ;  /* 0x00000004070085a7 */ /* 0x000e64000800007f */
[----:B-1----:R-:W-:Y:S05]  /*c690*/  @!P0 BRA `(.L_x_232) ;  /* 0xfffffffc00f08947 */ /* 0x002fea000383ffff */
[----:B------:R-:W-:Y:S05]  /*c6a0*/  BRA `(.L_x_273) ;  /* 0xffffffec00bc7947 */ /* 0x000fea000383ffff */
.L_x_233:
[----:B0-----:R0:W1:Y:S02]  /*c6b0*/  SYNCS.PHASECHK.TRANS64.TRYWAIT P0, [R6+URZ], R5 ;  /* 0x00000005060075a7 */ /* 0x001064000800017f */
[----:B-1----:R-:W-:Y:S05]  /*c6c0*/  @!P0 NANOSLEEP.SYNCS 0x989680 ;  /* 0x009896800000895d */ /* 0x002fea0003900000 */
[----:B------:R-:W1:Y:S02]  /*c6d0*/  @!P0 SYNCS.PHASECHK.TRANS64 P0, [R6+URZ], R5 ;  /* 0x00000005060085a7 */ /* 0x000e64000800007f */
[----:B-1----:R-:W-:Y:S05]  /*c6e0*/  @!P0 BRA `(.L_x_233) ;  /* 0xfffffffc00f08947 */ /* 0x002fea000383ffff */
[----:B------:R-:W-:Y:S05]  /*c6f0*/  BRA `(.L_x_274) ;  /* 0xffffffec00cc7947 */ /* 0x000fea000383ffff */
.L_x_234:
[----:B0-----:R0:W1:Y:S02]  /*c700*/  SYNCS.PHASECHK.TRANS64.TRYWAIT P0, [R7+URZ], R4 ;  /* 0x00000004070075a7 */ /* 0x001064000800017f */
[----:B-1----:R-:W-:Y:S05]  /*c710*/  @!P0 NANOSLEEP.SYNCS 0x989680 ;  /* 0x009896800000895d */ /* 0x002fea0003900000 */
[----:B------:R-:W1:Y:S02]  /*c720*/  @!P0 SYNCS.PHASECHK.TRANS64 P0, [R7+URZ], R4 ;  /* 0x00000004070085a7 */ /* 0x000e64000800007f */
[----:B-1----:R-:W-:Y:S05]  /*c730*/  @!P0 BRA `(.L_x_234) ;  /* 0xfffffffc00f08947 */ /* 0x002fea000383ffff */
[----:B------:R-:W-:Y:S05]  /*c740*/  BRA `(.L_x_275) ;  /* 0xffffffec00dc7947 */ /* 0x000fea000383ffff */
.L_x_235:
[----:B0-----:R0:W1:Y:S02]  /*c750*/  SYNCS.PHASECHK.TRANS64.TRYWAIT P0, [R6+URZ], R5 ;  /* 0x00000005060075a7 */ /* 0x001064000800017f */
[----:B-1----:R-:W-:Y:S05]  /*c760*/  @!P0 NANOSLEEP.SYNCS 0x989680 ;  /* 0x009896800000895d */ /* 0x002fea0003900000 */
[----:B------:R-:W1:Y:S02]  /*c770*/  @!P0 SYNCS.PHASECHK.TRANS64 P0, [R6+URZ], R5 ;  /* 0x00000005060085a7 */ /* 0x000e64000800007f */
[----:B-1----:R-:W-:Y:S05]  /*c780*/  @!P0 BRA `(.L_x_235) ;  /* 0xfffffffc00f08947 */ /* 0x002fea000383ffff */
[----:B------:R-:W-:Y:S05]  /*c790*/  BRA `(.L_x_276) ;  /* 0xffffffec00ec7947 */ /* 0x000fea000383ffff */
.L_x_236:
[----:B0-----:R0:W1:Y:S02]  /*c7a0*/  SYNCS.PHASECHK.TRANS64.TRYWAIT P0, [R7+URZ], R4 ;  /* 0x00000004070075a7 */ /* 0x001064000800017f */
[----:B-1----:R-:W-:Y:S05]  /*c7b0*/  @!P0 NANOSLEEP.SYNCS 0x989680 ;  /* 0x009896800000895d */ /* 0x002fea0003900000 */
[----:B------:R-:W1:Y:S02]  /*c7c0*/  @!P0 SYNCS.PHASECHK.TRANS64 P0, [R7+URZ], R4 ;  /* 0x00000004070085a7 */ /* 0x000e64000800007f */
[----:B-1----:R-:W-:Y:S05]  /*c7d0*/  @!P0 BRA `(.L_x_236) ;  /* 0xfffffffc00f08947 */ /* 0x002fea000383ffff */
[----:B------:R-:W-:Y:S05]  /*c7e0*/  BRA `(.L_x_277) ;  /* 0xffffffec00fc7947 */ /* 0x000fea000383ffff */
.L_x_237:
[----:B0-----:R0:W1:Y:S02]  /*c7f0*/  SYNCS.PHASECHK.TRANS64.TRYWAIT P0, [R6+URZ], R5 ;  /* 0x00000005060075a7 */ /* 0x001064000800017f */
[----:B-1----:R-:W-:Y:S05]  /*c800*/  @!P0 NANOSLEEP.SYNCS 0x989680 ;  /* 0x009896800000895d */ /* 0x002fea0003900000 */
[----:B------:R-:W1:Y:S02]  /*c810*/  @!P0 SYNCS.PHASECHK.TRANS64 P0, [R6+URZ], R5 ;  /* 0x00000005060085a7 */ /* 0x000e64000800007f */
[----:B-1----:R-:W-:Y:S05]  /*c820*/  @!P0 BRA `(.L_x_237) ;  /* 0xfffffffc00f08947 */ /* 0x002fea000383ffff */
[----:B------:R-:W-:Y:S05]  /*c830*/  BRA `(.L_x_278) ;  /* 0xfffffff0000c7947 */ /* 0x000fea000383ffff */
.L_x_238:
[----:B0-----:R0:W1:Y:S02]  /*c840*/  SYNCS.PHASECHK.TRANS64.TRYWAIT P0, [R7+URZ], R4 ;  /* 0x00000004070075a7 */ /* 0x001064000800017f */
[----:B-1----:R-:W-:Y:S05]  /*c850*/  @!P0 NANOSLEEP.SYNCS 0x989680 ;  /* 0x009896800000895d */ /* 0x002fea0003900000 */
[----:B------:R-:W1:Y:S02]  /*c860*/  @!P0 SYNCS.PHASECHK.TRANS64 P0, [R7+URZ], R4 ;  /* 0x00000004070085a7 */ /* 0x000e64000800007f */
[----:B-1----:R-:W-:Y:S05]  /*c870*/  @!P0 BRA `(.L_x_238) ;  /* 0xfffffffc00f08947 */ /* 0x002fea000383ffff */
[----:B------:R-:W-:Y:S05]  /*c880*/  BRA `(.L_x_279) ;  /* 0xfffffff0001c7947 */ /* 0x000fea000383ffff */
.L_x_239:
[----:B0-----:R0:W1:Y:S02]  /*c890*/  SYNCS.PHASECHK.TRANS64.TRYWAIT P0, [R6+URZ], R5 ;  /* 0x00000005060075a7 */ /* 0x001064000800017f */
[----:B-1----:R-:W-:Y:S05]  /*c8a0*/  @!P0 NANOSLEEP.SYNCS 0x989680 ;  /* 0x009896800000895d */ /* 0x002fea0003900000 */
[----:B------:R-:W1:Y:S02]  /*c8b0*/  @!P0 SYNCS.PHASECHK.TRANS64 P0, [R6+URZ], R5 ;  /* 0x00000005060085a7 */ /* 0x000e64000800007f */
[----:B-1----:R-:W-:Y:S05]  /*c8c0*/  @!P0 BRA `(.L_x_239) ;  /* 0xfffffffc00f08947 */ /* 0x002fea000383ffff */
[----:B------:R-:W-:Y:S05]  /*c8d0*/  BRA `(.L_x_280) ;  /* 0xfffffff0002c7947 */ /* 0x000fea000383ffff */
.L_x_240:
[----:B0-----:R0:W1:Y:S02]  /*c8e0*/  SYNCS.PHASECHK.TRANS64.TRYWAIT P0, [R7+URZ], R4 ;  /* 0x00000004070075a7 */ /* 0x001064000800017f */
[----:B-1----:R-:W-:Y:S05]  /*c8f0*/  @!P0 NANOSLEEP.SYNCS 0x989680 ;  /* 0x009896800000895d */ /* 0x002fea0003900000 */
[----:B------:R-:W1:Y:S02]  /*c900*/  @!P0 SYNCS.PHASECHK.TRANS64 P0, [R7+URZ], R4 ;  /* 0x00000004070085a7 */ /* 0x000e64000800007f */
[----:B-1----:R-:W-:Y:S05]  /*c910*/  @!P0 BRA `(.L_x_240) ;  /* 0xfffffffc00f08947 */ /* 0x002fea000383ffff */
[----:B------:R-:W-:Y:S05]  /*c920*/  BRA `(.L_x_281) ;  /* 0xfffffff0003c7947 */ /* 0x000fea000383ffff */
.L_x_241:
[----:B0-----:R0:W1:Y:S02]  /*c930*/  SYNCS.PHASECHK.TRANS64.TRYWAIT P0, [R6+URZ], R5 ;  /* 0x00000005060075a7 */ /* 0x001064000800017f */
[----:B-1----:R-:W-:Y:S05]  /*c940*/  @!P0 NANOSLEEP.SYNCS 0x989680 ;  /* 0x009896800000895d */ /* 0x002fea0003900000 */
[----:B------:R-:W1:Y:S02]  /*c950*/  @!P0 SYNCS.PHASECHK.TRANS64 P0, [R6+URZ], R5 ;  /* 0x00000005060085a7 */ /* 0x000e64000800007f */
[----:B-1----:R-:W-:Y:S05]  /*c960*/  @!P0 BRA `(.L_x_241) ;  /* 0xfffffffc00f08947 */ /* 0x002fea000383ffff */
[----:B------:R-:W-:Y:S05]  /*c970*/  BRA `(.L_x_282) ;  /* 0xfffffff0004c7947 */ /* 0x000fea000383ffff */
.L_x_242:
[----:B0-----:R0:W1:Y:S02]  /*c980*/  SYNCS.PHASECHK.TRANS64.TRYWAIT P0, [R7+URZ], R4 ;  /* 0x00000004070075a7 */ /* 0x001064000800017f */
[----:B-1----:R-:W-:Y:S05]  /*c990*/  @!P0 NANOSLEEP.SYNCS 0x989680 ;  /* 0x009896800000895d */ /* 0x002fea0003900000 */
[----:B------:R-:W1:Y:S02]  /*c9a0*/  @!P0 SYNCS.PHASECHK.TRANS64 P0, [R7+URZ], R4 ;  /* 0x00000004070085a7 */ /* 0x000e64000800007f */
[----:B-1----:R-:W-:Y:S05]  /*c9b0*/  @!P0 BRA `(.L_x_242) ;  /* 0xfffffffc00f08947 */ /* 0x002fea000383ffff */
[----:B------:R-:W-:Y:S05]  /*c9c0*/  BRA `(.L_x_283) ;  /* 0xfffffff0005c7947 */ /* 0x000fea000383ffff */
.L_x_243:
[----:B0-----:R0:W1:Y:S02]  /*c9d0*/  SYNCS.PHASECHK.TRANS64.TRYWAIT P0, [R6+URZ], R5 ;  /* 0x00000005060075a7 */ /* 0x001064000800017f */
[----:B-1----:R-:W-:Y:S05]  /*c9e0*/  @!P0 NANOSLEEP.SYNCS 0x989680 ;  /* 0x009896800000895d */ /* 0x002fea0003900000 */
[----:B------:R-:W1:Y:S02]  /*c9f0*/  @!P0 SYNCS.PHASECHK.TRANS64 P0, [R6+URZ], R5 ;  /* 0x00000005060085a7 */ /* 0x000e64000800007f */
[----:B-1----:R-:W-:Y:S05]  /*ca00*/  @!P0 BRA `(.L_x_243) ;  /* 0xfffffffc00f08947 */ /* 0x002fea000383ffff */
[----:B------:R-:W-:Y:S05]  /*ca10*/  BRA `(.L_x_284) ;  /* 0xfffffff0006c7947 */ /* 0x000fea000383ffff */
.L_x_244:
[----:B0-----:R0:W1:Y:S02]  /*ca20*/  SYNCS.PHASECHK.TRANS64.TRYWAIT P0, [R7+URZ], R4 ;  /* 0x00000004070075a7 */ /* 0x001064000800017f */
[----:B-1----:R-:W-:Y:S05]  /*ca30*/  @!P0 NANOSLEEP.SYNCS 0x989680 ;  /* 0x009896800000895d */ /* 0x002fea0003900000 */
[----:B------:R-:W1:Y:S02]  /*ca40*/  @!P0 SYNCS.PHASECHK.TRANS64 P0, [R7+URZ], R4 ;  /* 0x00000004070085a7 */ /* 0x000e64000800007f */
[----:B-1----:R-:W-:Y:S05]  /*ca50*/  @!P0 BRA `(.L_x_244) ;  /* 0xfffffffc00f08947 */ /* 0x002fea000383ffff */
[----:B------:R-:W-:Y:S05]  /*ca60*/  BRA `(.L_x_285) ;  /* 0xfffffff0007c7947 */ /* 0x000fea000383ffff */
.L_x_245:
[----:B0-----:R0:W1:Y:S02]  /*ca70*/  SYNCS.PHASECHK.TRANS64.TRYWAIT P0, [R6+URZ], R5 ;  /* 0x00000005060075a7 */ /* 0x001064000800017f */
[----:B-1----:R-:W-:Y:S05]  /*ca80*/  @!P0 NANOSLEEP.SYNCS 0x989680 ;  /* 0x009896800000895d */ /* 0x002fea0003900000 */
[----:B------:R-:W1:Y:S02]  /*ca90*/  @!P0 SYNCS.PHASECHK.TRANS64 P0, [R6+URZ], R5 ;  /* 0x00000005060085a7 */ /* 0x000e64000800007f */
[----:B-1----:R-:W-:Y:S05]  /*caa0*/  @!P0 BRA `(.L_x_245) ;  /* 0xfffffffc00f08947 */ /* 0x002fea000383ffff */
[----:B------:R-:W-:Y:S05]  /*cab0*/  BRA `(.L_x_286) ;  /* 0xfffffff0008c7947 */ /* 0x000fea000383ffff */
.L_x_246:
[----:B0-----:R0:W1:Y:S02]  /*cac0*/  SYNCS.PHASECHK.TRANS64.TRYWAIT P0, [R7+URZ], R4 ;  /* 0x00000004070075a7 */ /* 0x001064000800017f */
[----:B-1----:R-:W-:Y:S05]  /*cad0*/  @!P0 NANOSLEEP.SYNCS 0x989680 ;  /* 0x009896800000895d */ /* 0x002fea0003900000 */
[----:B------:R-:W1:Y:S02]  /*cae0*/  @!P0 SYNCS.PHASECHK.TRANS64 P0, [R7+URZ], R4 ;  /* 0x00000004070085a7 */ /* 0x000e64000800007f */
[----:B-1----:R-:W-:Y:S05]  /*caf0*/  @!P0 BRA `(.L_x_246) ;  /* 0xfffffffc00f08947 */ /* 0x002fea000383ffff */
[----:B------:R-:W-:Y:S05]  /*cb00*/  BRA `(.L_x_287) ;  /* 0xfffffff0009c7947 */ /* 0x000fea000383ffff */
.L_x_247:
[----:B0-----:R0:W1:Y:S02]  /*cb10*/  SYNCS.PHASECHK.TRANS64.TRYWAIT P0, [R6+URZ], R5 ;  /* 0x00000005060075a7 */ /* 0x001064000800017f */
[----:B-1----:R-:W-:Y:S05]  /*cb20*/  @!P0 NANOSLEEP.SYNCS 0x989680 ;  /* 0x009896800000895d */ /* 0x002fea0003900000 */
[----:B------:R-:W1:Y:S02]  /*cb30*/  @!P0 SYNCS.PHASECHK.TRANS64 P0, [R6+URZ], R5 ;  /* 0x00000005060085a7 */ /* 0x000e64000800007f */
[----:B-1----:R-:W-:Y:S05]  /*cb40*/  @!P0 BRA `(.L_x_247) ;  /* 0xfffffffc00f08947 */ /* 0x002fea000383ffff */
[----:B------:R-:W-:Y:S05]  /*cb50*/  BRA `(.L_x_288) ;  /* 0xfffffff000ac7947 */ /* 0x000fea000383ffff */
.L_x_248:
[----:B0-----:R0:W1:Y:S02]  /*cb60*/  SYNCS.PHASECHK.TRANS64.TRYWAIT P0, [R7+URZ], R4 ;  /* 0x00000004070075a7 */ /* 0x001064000800017f */
[----:B-1----:R-:W-:Y:S05]  /*cb70*/  @!P0 NANOSLEEP.SYNCS 0x989680 ;  /* 0x009896800000895d */ /* 0x002fea0003900000 */
[----:B------:R-:W1:Y:S02]  /*cb80*/  @!P0 SYNCS.PHASECHK.TRANS64 P0, [R7+URZ], R4 ;  /* 0x00000004070085a7 */ /* 0x000e64000800007f */
[----:B-1----:R-:W-:Y:S05]  /*cb90*/  @!P0 BRA `(.L_x_248) ;  /* 0xfffffffc00f08947 */ /* 0x002fea000383ffff */
[----:B------:R-:W-:Y:S05]  /*cba0*/  BRA `(.L_x_289) ;  /* 0xfffffff000bc7947 */ /* 0x000fea000383ffff */
.L_x_249:
[----:B-1----:R1:W2:Y:S02]  /*cbb0*/  SYNCS.PHASECHK.TRANS64.TRYWAIT P0, [R6+URZ], R5 ;  /* 0x00000005060075a7 */ /* 0x0022a4000800017f */
[----:B--2---:R-:W-:Y:S05]  /*cbc0*/  @!P0 NANOSLEEP.SYNCS 0x989680 ;  /* 0x009896800000895d */ /* 0x004fea0003900000 */
[----:B------:R-:W2:Y:S02]  /*cbd0*/  @!P0 SYNCS.PHASECHK.TRANS64 P0, [R6+URZ], R5 ;  /* 0x00000005060085a7 */ /* 0x000ea4000800007f */
[----:B--2---:R-:W-:Y:S05]  /*cbe0*/  @!P0 BRA `(.L_x_249) ;  /* 0xfffffffc00f08947 */ /* 0x004fea000383ffff */
[----:B------:R-:W-:Y:S05]  /*cbf0*/  BRA `(.L_x_290) ;  /* 0xfffffff000c47947 */ /* 0x000fea000383ffff */
.L_x_291:
[----:B------:R-:W-:-:S00]  /*cc00*/  BRA `(.L_x_291) ;  /* 0xfffffffc00fc7947 */ /* 0x000fc0000383ffff */
[----:B------:R-:W-:-:S00]  /*cc10*/  NOP ;  /* 0x0000000000007918 */ /* 0x000fc00000000000 */
        /* <DEDUP_REMOVED lines=14> */
.L_x_292:


//--------------------- .nv.shared._ZN7cutlass13device_kernelINS_4gemm6kernel13GemmUniversalIN4cute5tupleIJiiiiEEENS1_10collective13CollectiveMmaINS1_37MainloopSm90TmaGmmaWarpSpecializedFP8ILi32ENS5_IJNS4_1CILi1EEESB_SB_EEENS1_32KernelTmaWarpSpecializedPingpongEEENS5_IJNSA_ILi64EEENSA_ILi160EEENSA_ILi32EEEEEENS_12float_e4m3_tENS5_IJlSB_lEEESJ_SK_NS4_8TiledMMAINS4_8MMA_AtomIJNS4_4SM904GMMA30MMA_64x32x32_F32E4M3E4M3_SS_TNILNSO_7ScaleInE1ELSQ_1EEEEEENS4_6LayoutISC_NS5_IJNSA_ILi0EEESU_SU_EEEEENS5_IJNS4_10UnderscoreESX_SX_EEEEENS4_13SM90_TMA_LOADENS4_14ComposedLayoutINS4_7SwizzleILi1ELi4ELi3EEENS4_18smem_ptr_flag_bitsILi8EEENST_INS5_IJNSA_ILi8EEESH_EEENS5_IJSH_SB_EEEEEEEvNS4_8identityES10_S1A_vS1B_EENS_8epilogue10collective6detail29Sm90TmaWarpSpecializedAdapterINS1E_15DefaultEpilogueISJ_SK_SK_NS1D_6thread17LinearCombinationISJ_Li1EffLNS1I_9ScaleType4KindE0ELNS_15FloatRoundStyleE2ESJ_EENS1_15EpilogueDefaultEEEEEvvEEEEvNT_6ParamsE --------------------------
	.section	.nv.shared._ZN7cutlass13device_kernelINS_4gemm6kernel13GemmUniversalIN4cute5tupleIJiiiiEEENS1_10collective13CollectiveMmaINS1_37MainloopSm90TmaGmmaWarpSpecializedFP8ILi32ENS5_IJNS4_1CILi1EEESB_SB_EEENS1_32KernelTmaWarpSpecializedPingpongEEENS5_IJNSA_ILi64EEENSA_ILi160EEENSA_ILi32EEEEEENS_12float_e4m3_tENS5_IJlSB_lEEESJ_SK_NS4_8TiledMMAINS4_8MMA_AtomIJNS4_4SM904GMMA30MMA_64x32x32_F32E4M3E4M3_SS_TNILNSO_7ScaleInE1ELSQ_1EEEEEENS4_6LayoutISC_NS5_IJNSA_ILi0EEESU_SU_EEEEENS5_IJNS4_10UnderscoreESX_SX_EEEEENS4_13SM90_TMA_LOADENS4_14ComposedLayoutINS4_7SwizzleILi1ELi4ELi3EEENS4_18smem_ptr_flag_bitsILi8EEENST_INS5_IJNSA_ILi8EEESH_EEENS5_IJSH_SB_EEEEEEEvNS4_8identityES10_S1A_vS1B_EENS_8epilogue10collective6detail29Sm90TmaWarpSpecializedAdapterINS1E_15DefaultEpilogueISJ_SK_SK_NS1D_6thread17LinearCombinationISJ_Li1EffLNS1I_9ScaleType4KindE0ELNS_15FloatRoundStyleE2ESJ_EENS1_15EpilogueDefaultEEEEEvvEEEEvNT_6ParamsE,"aw",@nobits
	.sectionflags	@""
	.align	16
	.zero		1024


//--------------------- .nv.shared.reserved.0     --------------------------
	.section	.nv.shared.reserved.0,"aw",@nobits
	.weak		__nv_reservedSMEM_offset_0_alias
	.size		__nv_reservedSMEM_offset_0_alias, 0, 0
	.other		__nv_reservedSMEM_offset_0_alias,@"STO_CUDA_RESERVED_SHARED STV_DEFAULT"
__nv_reservedSMEM_offset_0_alias:
	.zero		0


//--------------------- .nv.global                --------------------------
	.section	.nv.global,"aw",@nobits
.nv.global:
	.type		_ZN39_INTERNAL_c5cff605_4_k_cu_75312228_93204cute1_E,@object
	.size		_ZN39_INTERNAL_c5cff605_4_k_cu_75312228_93204cute1_E,(_ZN39_INTERNAL_c5cff605_4_k_cu_75312228_93204cuda3std3__45__cpo6cbeginE - _ZN39_INTERNAL_c5cff605_4_k_cu_75312228_93204cute1_E)
_ZN39_INTERNAL_c5cff605_4_k_cu_75312228_93204cute1_E:
	.zero		1
	.type		_ZN39_INTERNAL_c5cff605_4_k_cu_75312228_93204cuda3std3__45__cpo6cbeginE,@object
	.size		_ZN39_INTERNAL_c5cff605_4_k_cu_75312228_93204cuda3std3__45__cpo6cbeginE,(_ZN39_INTERNAL_c5cff605_4_k_cu_75312228_93204cuda3std3__48in_placeE - _ZN39_INTERNAL_c5cff605_4_k_cu_75312228_93204cuda3std3__45__cpo6cbeginE)
_ZN39_INTERNAL_c5cff605_4_k_cu_75312228_93204cuda3std3__45__cpo6cbeginE:
	.zero		1
	.type		_ZN39_INTERNAL_c5cff605_4_k_cu_75312228_93204cuda3std3__48in_placeE,@object
	.size		_ZN39_INTERNAL_c5cff605_4_k_cu_75312228_93204cuda3std3__48in_placeE,(_ZN39_INTERNAL_c5cff605_4_k_cu_75312228_93204cuda3std6ranges3__45__cpo9iter_moveE - _ZN39_INTERNAL_c5cff605_4_k_cu_75312228_93204cuda3std3__48in_placeE)
_ZN39_INTERNAL_c5cff605_4_k_cu_75312228_93204cuda3std3__48in_placeE:
	.zero		1
	.type		_ZN39_INTERNAL_c5cff605_4_k_cu_75312228_93204cuda3std6ranges3__45__cpo9iter_moveE,@object
	.size		_ZN39_INTERNAL_c5cff605_4_k_cu_75312228_93204cuda3std6ranges3__45__cpo9iter_moveE,(_ZN39_INTERNAL_c5cff605_4_k_cu_75312228_93204cuda3std3__45__cpo5beginE - _ZN39_INTERNAL_c5cff605_4_k_cu_75312228_93204cuda3std6ranges3__45__cpo9iter_moveE)
_ZN39_INTERNAL_c5cff605_4_k_cu_75312228_93204cuda3std6ranges3__45__cpo9iter_moveE:
	.zero		1
	.type		_ZN39_INTERNAL_c5cff605_4_k_cu_75312228_93204cuda3std3__45__cpo5beginE,@object
	.size		_ZN39_INTERNAL_c5cff605_4_k_cu_75312228_93204cuda3std3__45__cpo5beginE,(_ZN39_INTERNAL_c5cff605_4_k_cu_75312228_93204cuda3std3__441_GLOBAL__N__c5cff605_4_k_cu_75312228_93206ignoreE - _ZN39_INTERNAL_c5cff605_4_k_cu_75312228_93204cuda3std3__45__cpo5beginE)
_ZN39_INTERNAL_c5cff605_4_k_cu_75312228_93204cuda3std3__45__cpo5beginE:
	.zero		1
	.type		_ZN39_INTERNAL_c5cff605_4_k_cu_75312228_93204cuda3std3__441_GLOBAL__N__c5cff605_4_k_cu_75312228_93206ignoreE,@object
	.size		_ZN39_INTERNAL_c5cff605_4_k_cu_75312228_93204cuda3std3__441_GLOBAL__N__c5cff605_4_k_cu_75312228_93206ignoreE,(_ZN39_INTERNAL_c5cff605_4_k_cu_75312228_93204cute7productE - _ZN39_INTERNAL_c5cff605_4_k_cu_75312228_93204cuda3std3__441_GLOBAL__N__c5cff605_4_k_cu_75312228_93206ignoreE)
_ZN39_INTERNAL_c5cff605_4_k_cu_75312228_93204cuda3std3__441_GLOBAL__N__c5cff605_4_k_cu_75312228_93206ignoreE:
	.zero		1
	.type		_ZN39_INTERNAL_c5cff605_4_k_cu_75312228_93204cute7productE,@object
	.size		_ZN39_INTERNAL_c5cff605_4_k_cu_75312228_93204cute7productE,(_ZN39_INTERNAL_c5cff605_4_k_cu_75312228_93204cuda3std3__45__cpo3endE - _ZN39_INTERNAL_c5cff605_4_k_cu_75312228_93204cute7productE)
_ZN39_INTERNAL_c5cff605_4_k_cu_75312228_93204cute7productE:
	.zero		1
	.type		_ZN39_INTERNAL_c5cff605_4_k_cu_75312228_93204cuda3std3__45__cpo3endE,@object
	.size		_ZN39_INTERNAL_c5cff605_4_k_cu_75312228_93204cuda3std3__45__cpo3endE,(_ZN39_INTERNAL_c5cff605_4_k_cu_75312228_93204cuda3std3__419piecewise_constructE - _ZN39_INTERNAL_c5cff605_4_k_cu_75312228_93204cuda3std3__45__cpo3endE)
_ZN39_INTERNAL_c5cff605_4_k_cu_75312228_93204cuda3std3__45__cpo3endE:
	.zero		1
	.type		_ZN39_INTERNAL_c5cff605_4_k_cu_75312228_93204cuda3std3__419piecewise_constructE,@object
	.size		_ZN39_INTERNAL_c5cff605_4_k_cu_75312228_93204cuda3std3__419piecewise_constructE,(_ZN39_INTERNAL_c5cff605_4_k_cu_75312228_93204cuda3std3__45__cpo4cendE - _ZN39_INTERNAL_c5cff605_4_k_cu_75312228_93204cuda3std3__419piecewise_constructE)
_ZN39_INTERNAL_c5cff605_4_k_cu_75312228_93204cuda3std3__419piecewise_constructE:
	.zero		1
	.type		_ZN39_INTERNAL_c5cff605_4_k_cu_75312228_93204cuda3std3__45__cpo4cendE,@object
	.size		_ZN39_INTERNAL_c5cff605_4_k_cu_75312228_93204cuda3std3__45__cpo4cendE,(_ZN39_INTERNAL_c5cff605_4_k_cu_75312228_93204cuda3std6ranges3__45__cpo4swapE - _ZN39_INTERNAL_c5cff605_4_k_cu_75312228_93204cuda3std3__45__cpo4cendE)
_ZN39_INTERNAL_c5cff605_4_k_cu_75312228_93204cuda3std3__45__cpo4cendE:
	.zero		1
	.type		_ZN39_INTERNAL_c5cff605_4_k_cu_75312228_93204cuda3std6ranges3__45__cpo4swapE,@object
	.size		_ZN39_INTERNAL_c5cff605_4_k_cu_75312228_93204cuda3std6ranges3__45__cpo4swapE,(.L_7 - _ZN39_INTERNAL_c5cff605_4_k_cu_75312228_93204cuda3std6ranges3__45__cpo4swapE)
_ZN39_INTERNAL_c5cff605_4_k_cu_75312228_93204cuda3std6ranges3__45__cpo4swapE:
	.zero		1
.L_7:


//--------------------- .nv.constant0._ZN7cutlass13device_kernelINS_4gemm6kernel13GemmUniversalIN4cute5tupleIJiiiiEEENS1_10collective13CollectiveMmaINS1_37MainloopSm90TmaGmmaWarpSpecializedFP8ILi32ENS5_IJNS4_1CILi1EEESB_SB_EEENS1_32KernelTmaWarpSpecializedPingpongEEENS5_IJNSA_ILi64EEENSA_ILi160EEENSA_ILi32EEEEEENS_12float_e4m3_tENS5_IJlSB_lEEESJ_SK_NS4_8TiledMMAINS4_8MMA_AtomIJNS4_4SM904GMMA30MMA_64x32x32_F32E4M3E4M3_SS_TNILNSO_7ScaleInE1ELSQ_1EEEEEENS4_6LayoutISC_NS5_IJNSA_ILi0EEESU_SU_EEEEENS5_IJNS4_10UnderscoreESX_SX_EEEEENS4_13SM90_TMA_LOADENS4_14ComposedLayoutINS4_7SwizzleILi1ELi4ELi3EEENS4_18smem_ptr_flag_bitsILi8EEENST_INS5_IJNSA_ILi8EEESH_EEENS5_IJSH_SB_EEEEEEEvNS4_8identityES10_S1A_vS1B_EENS_8epilogue10collective6detail29Sm90TmaWarpSpecializedAdapterINS1E_15DefaultEpilogueISJ_SK_SK_NS1D_6thread17LinearCombinationISJ_Li1EffLNS1I_9ScaleType4KindE0ELNS_15FloatRoundStyleE2ESJ_EENS1_15EpilogueDefaultEEEEEvvEEEEvNT_6ParamsE --------------------------
	.section	.nv.constant0._ZN7cutlass13device_kernelINS_4gemm6kernel13GemmUniversalIN4cute5tupleIJiiiiEEENS1_10collective13CollectiveMmaINS1_37MainloopSm90TmaGmmaWarpSpecializedFP8ILi32ENS5_IJNS4_1CILi1EEESB_SB_EEENS1_32KernelTmaWarpSpecializedPingpongEEENS5_IJNSA_ILi64EEENSA_ILi160EEENSA_ILi32EEEEEENS_12float_e4m3_tENS5_IJlSB_lEEESJ_SK_NS4_8TiledMMAINS4_8MMA_AtomIJNS4_4SM904GMMA30MMA_64x32x32_F32E4M3E4M3_SS_TNILNSO_7ScaleInE1ELSQ_1EEEEEENS4_6LayoutISC_NS5_IJNSA_ILi0EEESU_SU_EEEEENS5_IJNS4_10UnderscoreESX_SX_EEEEENS4_13SM90_TMA_LOADENS4_14ComposedLayoutINS4_7SwizzleILi1ELi4ELi3EEENS4_18smem_ptr_flag_bitsILi8EEENST_INS5_IJNSA_ILi8EEESH_EEENS5_IJSH_SB_EEEEEEEvNS4_8identityES10_S1A_vS1B_EENS_8epilogue10collective6detail29Sm90TmaWarpSpecializedAdapterINS1E_15DefaultEpilogueISJ_SK_SK_NS1D_6thread17LinearCombinationISJ_Li1EffLNS1I_9ScaleType4KindE0ELNS_15FloatRoundStyleE2ESJ_EENS1_15EpilogueDefaultEEEEEvvEEEEvNT_6ParamsE,"a",@progbits
	.sectionflags	@""
	.align	4
.nv.constant0._ZN7cutlass13device_kernelINS_4gemm6kernel13GemmUniversalIN4cute5tupleIJiiiiEEENS1_10collective13CollectiveMmaINS1_37MainloopSm90TmaGmmaWarpSpecializedFP8ILi32ENS5_IJNS4_1CILi1EEESB_SB_EEENS1_32KernelTmaWarpSpecializedPingpongEEENS5_IJNSA_ILi64EEENSA_ILi160EEENSA_ILi32EEEEEENS_12float_e4m3_tENS5_IJlSB_lEEESJ_SK_NS4_8TiledMMAINS4_8MMA_AtomIJNS4_4SM904GMMA30MMA_64x32x32_F32E4M3E4M3_SS_TNILNSO_7ScaleInE1ELSQ_1EEEEEENS4_6LayoutISC_NS5_IJNSA_ILi0EEESU_SU_EEEEENS5_IJNS4_10UnderscoreESX_SX_EEEEENS4_13SM90_TMA_LOADENS4_14ComposedLayoutINS4_7SwizzleILi1ELi4ELi3EEENS4_18smem_ptr_flag_bitsILi8EEENST_INS5_IJNSA_ILi8EEESH_EEENS5_IJSH_SB_EEEEEEEvNS4_8identityES10_S1A_vS1B_EENS_8epilogue10collective6detail29Sm90TmaWarpSpecializedAdapterINS1E_15DefaultEpilogueISJ_SK_SK_NS1D_6thread17LinearCombinationISJ_Li1EffLNS1I_9ScaleType4KindE0ELNS_15FloatRoundStyleE2ESJ_EENS1_15EpilogueDefaultEEEEEvvEEEEvNT_6ParamsE:
	.zero		1664


//--------------------- SYMBOLS --------------------------

	.type		.nv.reservedSmem.offset0,@object
	.size		.nv.reservedSmem.offset0,0x4
